	.headerflags	@"EF_CUDA_TEXMODE_UNIFIED EF_CUDA_64BIT_ADDRESS EF_CUDA_ACCELERATORS EF_CUDA_SM90 EF_CUDA_VIRTUAL_SM(EF_CUDA_SM90)"
	.elftype	@"ET_EXEC"


//--------------------- .nv.info                  --------------------------
	.section	.nv.info,"",@"SHT_CUDA_INFO"
	.align	4


	//----- nvinfo : EIATTR_REGCOUNT
	.align		4
        /*0000*/ 	.byte	0x04, 0x2f
        /*0002*/ 	.short	(.L_3 - .L_2)
	.align		4
.L_2:
        /*0004*/ 	.word	index@(triton_poi_fused_cat_8)
        /*0008*/ 	.word	0x0000009f


	//----- nvinfo : EIATTR_MIN_STACK_SIZE
	.align		4
.L_3:
        /*000c*/ 	.byte	0x04, 0x12
        /*000e*/ 	.short	(.L_5 - .L_4)
	.align		4
.L_4:
        /*0010*/ 	.word	index@(triton_poi_fused_cat_8)
        /*0014*/ 	.word	0x00000000


	//----- nvinfo : EIATTR_FRAME_SIZE
	.align		4
.L_5:
        /*0018*/ 	.byte	0x04, 0x11
        /*001a*/ 	.short	(.L_7 - .L_6)
	.align		4
.L_6:
        /*001c*/ 	.word	index@(triton_poi_fused_cat_8)
        /*0020*/ 	.word	0x00000000


	//----- nvinfo : EIATTR_MIN_STACK_SIZE
	.align		4
.L_7:
        /*0024*/ 	.byte	0x04, 0x12
        /*0026*/ 	.short	(.L_9 - .L_8)
	.align		4
.L_8:
        /*0028*/ 	.word	index@(triton_poi_fused_cat_8)
        /*002c*/ 	.word	0x00000000
.L_9:


//--------------------- .nv.info.triton_poi_fused_cat_8 --------------------------
	.section	.nv.info.triton_poi_fused_cat_8,"",@"SHT_CUDA_INFO"
	.sectionflags	@""
	.align	4


	//----- nvinfo : EIATTR_CUDA_API_VERSION
	.align		4
        /*0000*/ 	.byte	0x04, 0x37
        /*0002*/ 	.short	(.L_11 - .L_10)
.L_10:
        /*0004*/ 	.word	0x0000007c


	//----- nvinfo : EIATTR_KPARAM_INFO
	.align		4
.L_11:
        /*0008*/ 	.byte	0x04, 0x17
        /*000a*/ 	.short	(.L_13 - .L_12)
.L_12:
        /*000c*/ 	.word	0x00000000
        /*0010*/ 	.short	0x0015
        /*0012*/ 	.short	0x00a8
        /*0014*/ 	.byte	0x00, 0xf0, 0x11, 0x00


	//----- nvinfo : EIATTR_KPARAM_INFO
	.align		4
.L_13:
        /*0018*/ 	.byte	0x04, 0x17
        /*001a*/ 	.short	(.L_15 - .L_14)
.L_14:
        /*001c*/ 	.word	0x00000000
        /*0020*/ 	.short	0x0014
        /*0022*/ 	.short	0x00a0
        /*0024*/ 	.byte	0x00, 0xf4, 0x21, 0x00


	//----- nvinfo : EIATTR_KPARAM_INFO
	.align		4
.L_15:
        /*0028*/ 	.byte	0x04, 0x17
        /*002a*/ 	.short	(.L_17 - .L_16)
.L_16:
        /*002c*/ 	.word	0x00000000
        /*0030*/ 	.short	0x0013
        /*0032*/ 	.short	0x0098
        /*0034*/ 	.byte	0x00, 0xf4, 0x21, 0x00


	//----- nvinfo : EIATTR_KPARAM_INFO
	.align		4
.L_17:
        /*0038*/ 	.byte	0x04, 0x17
        /*003a*/ 	.short	(.L_19 - .L_18)
.L_18:
        /*003c*/ 	.word	0x00000000
        /*0040*/ 	.short	0x0012
        /*0042*/ 	.short	0x0090
        /*0044*/ 	.byte	0x00, 0xf4, 0x21, 0x00


	//----- nvinfo : EIATTR_KPARAM_INFO
	.align		4
.L_19:
        /*0048*/ 	.byte	0x04, 0x17
        /*004a*/ 	.short	(.L_21 - .L_20)
.L_20:
        /*004c*/ 	.word	0x00000000
        /*0050*/ 	.short	0x0011
        /*0052*/ 	.short	0x0088
        /*0054*/ 	.byte	0x00, 0xf4, 0x21, 0x00


	//----- nvinfo : EIATTR_KPARAM_INFO
	.align		4
.L_21:
        /*0058*/ 	.byte	0x04, 0x17
        /*005a*/ 	.short	(.L_23 - .L_22)
.L_22:
        /*005c*/ 	.word	0x00000000
        /*0060*/ 	.short	0x0010
        /*0062*/ 	.short	0x0080
        /*0064*/ 	.byte	0x00, 0xf4, 0x21, 0x00


	//----- nvinfo : EIATTR_KPARAM_INFO
	.align		4
.L_23:
        /*0068*/ 	.byte	0x04, 0x17
        /*006a*/ 	.short	(.L_25 - .L_24)
.L_24:
        /*006c*/ 	.word	0x00000000
        /*0070*/ 	.short	0x000f
        /*0072*/ 	.short	0x0078
        /*0074*/ 	.byte	0x00, 0xf4, 0x21, 0x00


	//----- nvinfo : EIATTR_KPARAM_INFO
	.align		4
.L_25:
        /*0078*/ 	.byte	0x04, 0x17
        /*007a*/ 	.short	(.L_27 - .L_26)
.L_26:
        /*007c*/ 	.word	0x00000000
        /*0080*/ 	.short	0x000e
        /*0082*/ 	.short	0x0070
        /*0084*/ 	.byte	0x00, 0xf4, 0x21, 0x00


	//----- nvinfo : EIATTR_KPARAM_INFO
	.align		4
.L_27:
        /*0088*/ 	.byte	0x04, 0x17
        /*008a*/ 	.short	(.L_29 - .L_28)
.L_28:
        /*008c*/ 	.word	0x00000000
        /*0090*/ 	.short	0x000d
        /*0092*/ 	.short	0x0068
        /*0094*/ 	.byte	0x00, 0xf4, 0x21, 0x00


	//----- nvinfo : EIATTR_KPARAM_INFO
	.align		4
.L_29:
        /*0098*/ 	.byte	0x04, 0x17
        /*009a*/ 	.short	(.L_31 - .L_30)
.L_30:
        /*009c*/ 	.word	0x00000000
        /*00a0*/ 	.short	0x000c
        /*00a2*/ 	.short	0x0060
        /*00a4*/ 	.byte	0x00, 0xf4, 0x21, 0x00


	//----- nvinfo : EIATTR_KPARAM_INFO
	.align		4
.L_31:
        /*00a8*/ 	.byte	0x04, 0x17
        /*00aa*/ 	.short	(.L_33 - .L_32)
.L_32:
        /*00ac*/ 	.word	0x00000000
        /*00b0*/ 	.short	0x000b
        /*00b2*/ 	.short	0x0058
        /*00b4*/ 	.byte	0x00, 0xf4, 0x21, 0x00


	//----- nvinfo : EIATTR_KPARAM_INFO
	.align		4
.L_33:
        /*00b8*/ 	.byte	0x04, 0x17
        /*00ba*/ 	.short	(.L_35 - .L_34)
.L_34:
        /*00bc*/ 	.word	0x00000000
        /*00c0*/ 	.short	0x000a
        /*00c2*/ 	.short	0x0050
        /*00c4*/ 	.byte	0x00, 0xf4, 0x21, 0x00


	//----- nvinfo : EIATTR_KPARAM_INFO
	.align		4
.L_35:
        /*00c8*/ 	.byte	0x04, 0x17
        /*00ca*/ 	.short	(.L_37 - .L_36)
.L_36:
        /*00cc*/ 	.word	0x00000000
        /*00d0*/ 	.short	0x0009
        /*00d2*/ 	.short	0x0048
        /*00d4*/ 	.byte	0x00, 0xf4, 0x21, 0x00


	//----- nvinfo : EIATTR_KPARAM_INFO
	.align		4
.L_37:
        /*00d8*/ 	.byte	0x04, 0x17
        /*00da*/ 	.short	(.L_39 - .L_38)
.L_38:
        /*00dc*/ 	.word	0x00000000
        /*00e0*/ 	.short	0x0008
        /*00e2*/ 	.short	0x0040
        /*00e4*/ 	.byte	0x00, 0xf4, 0x21, 0x00


	//----- nvinfo : EIATTR_KPARAM_INFO
	.align		4
.L_39:
        /*00e8*/ 	.byte	0x04, 0x17
        /*00ea*/ 	.short	(.L_41 - .L_40)
.L_40:
        /*00ec*/ 	.word	0x00000000
        /*00f0*/ 	.short	0x0007
        /*00f2*/ 	.short	0x0038
        /*00f4*/ 	.byte	0x00, 0xf4, 0x21, 0x00


	//----- nvinfo : EIATTR_KPARAM_INFO
	.align		4
.L_41:
        /*00f8*/ 	.byte	0x04, 0x17
        /*00fa*/ 	.short	(.L_43 - .L_42)
.L_42:
        /*00fc*/ 	.word	0x00000000
        /*0100*/ 	.short	0x0006
        /*0102*/ 	.short	0x0030
        /*0104*/ 	.byte	0x00, 0xf4, 0x21, 0x00


	//----- nvinfo : EIATTR_KPARAM_INFO
	.align		4
.L_43:
        /*0108*/ 	.byte	0x04, 0x17
        /*010a*/ 	.short	(.L_45 - .L_44)
.L_44:
        /*010c*/ 	.word	0x00000000
        /*0110*/ 	.short	0x0005
        /*0112*/ 	.short	0x0028
        /*0114*/ 	.byte	0x00, 0xf4, 0x21, 0x00


	//----- nvinfo : EIATTR_KPARAM_INFO
	.align		4
.L_45:
        /*0118*/ 	.byte	0x04, 0x17
        /*011a*/ 	.short	(.L_47 - .L_46)
.L_46:
        /*011c*/ 	.word	0x00000000
        /*0120*/ 	.short	0x0004
        /*0122*/ 	.short	0x0020
        /*0124*/ 	.byte	0x00, 0xf4, 0x21, 0x00


	//----- nvinfo : EIATTR_KPARAM_INFO
	.align		4
.L_47:
        /*0128*/ 	.byte	0x04, 0x17
        /*012a*/ 	.short	(.L_49 - .L_48)
.L_48:
        /*012c*/ 	.word	0x00000000
        /*0130*/ 	.short	0x0003
        /*0132*/ 	.short	0x0018
        /*0134*/ 	.byte	0x00, 0xf4, 0x21, 0x00


	//----- nvinfo : EIATTR_KPARAM_INFO
	.align		4
.L_49:
        /*0138*/ 	.byte	0x04, 0x17
        /*013a*/ 	.short	(.L_51 - .L_50)
.L_50:
        /*013c*/ 	.word	0x00000000
        /*0140*/ 	.short	0x0002
        /*0142*/ 	.short	0x0010
        /*0144*/ 	.byte	0x00, 0xf4, 0x21, 0x00


	//----- nvinfo : EIATTR_KPARAM_INFO
	.align		4
.L_51:
        /*0148*/ 	.byte	0x04, 0x17
        /*014a*/ 	.short	(.L_53 - .L_52)
.L_52:
        /*014c*/ 	.word	0x00000000
        /*0150*/ 	.short	0x0001
        /*0152*/ 	.short	0x0008
        /*0154*/ 	.byte	0x00, 0xf4, 0x21, 0x00


	//----- nvinfo : EIATTR_KPARAM_INFO
	.align		4
.L_53:
        /*0158*/ 	.byte	0x04, 0x17
        /*015a*/ 	.short	(.L_55 - .L_54)
.L_54:
        /*015c*/ 	.word	0x00000000
        /*0160*/ 	.short	0x0000
        /*0162*/ 	.short	0x0000
        /*0164*/ 	.byte	0x00, 0xf4, 0x21, 0x00


	//----- nvinfo : EIATTR_SPARSE_MMA_MASK
	.align		4
.L_55:
        /*0168*/ 	.byte	0x03, 0x50
        /*016a*/ 	.short	0x0000


	//----- nvinfo : EIATTR_MAXREG_COUNT
	.align		4
        /*016c*/ 	.byte	0x03, 0x1b
        /*016e*/ 	.short	0x00ff


	//----- nvinfo : EIATTR_EXIT_INSTR_OFFSETS
	.align		4
        /*0170*/ 	.byte	0x04, 0x1c
        /*0172*/ 	.short	(.L_57 - .L_56)


	//   ....[0]....
.L_56:
        /*0174*/ 	.word	0x00004f60


	//----- nvinfo : EIATTR_REQNTID
	.align		4
.L_57:
        /*0178*/ 	.byte	0x04, 0x10
        /*017a*/ 	.short	(.L_59 - .L_58)
.L_58:
        /*017c*/ 	.word	0x00000080
        /*0180*/ 	.word	0x00000001
        /*0184*/ 	.word	0x00000001


	//----- nvinfo : EIATTR_CBANK_PARAM_SIZE
	.align		4
.L_59:
        /*0188*/ 	.byte	0x03, 0x19
        /*018a*/ 	.short	0x00ac


	//----- nvinfo : EIATTR_PARAM_CBANK
	.align		4
        /*018c*/ 	.byte	0x04, 0x0a
        /*018e*/ 	.short	(.L_61 - .L_60)
	.align		4
.L_60:
        /*0190*/ 	.word	index@(.nv.constant0.triton_poi_fused_cat_8)
        /*0194*/ 	.short	0x0210
        /*0196*/ 	.short	0x00ac


	//----- nvinfo : EIATTR_SW_WAR
	.align		4
.L_61:
        /*0198*/ 	.byte	0x04, 0x36
        /*019a*/ 	.short	(.L_63 - .L_62)
.L_62:
        /*019c*/ 	.word	0x00000008
.L_63:


//--------------------- .nv.callgraph             --------------------------
	.section	.nv.callgraph,"",@"SHT_CUDA_CALLGRAPH"
	.align	4
	.sectionentsize	8
	.align		4
        /*0000*/ 	.word	0x00000000
	.align		4
        /*0004*/ 	.word	0xffffffff
	.align		4
        /*0008*/ 	.word	0x00000000
	.align		4
        /*000c*/ 	.word	0xfffffffe
	.align		4
        /*0010*/ 	.word	0x00000000
	.align		4
        /*0014*/ 	.word	0xfffffffd
	.align		4
        /*0018*/ 	.word	0x00000000
	.align		4
        /*001c*/ 	.word	0xfffffffc


//--------------------- .nv.constant4             --------------------------
	.section	.nv.constant4,"a",@progbits
	.align	8
	.align		8
.nv.constant4:
        /*0000*/ 	.dword	_$_str
	.align		8
        /*0008*/ 	.dword	_$_str_$_2


//--------------------- .text.triton_poi_fused_cat_8 --------------------------
	.section	.text.triton_poi_fused_cat_8,"ax",@progbits
	.align	128
        .global         triton_poi_fused_cat_8
        .type           triton_poi_fused_cat_8,@function
        .size           triton_poi_fused_cat_8,(.L_x_1 - triton_poi_fused_cat_8)
        .other          triton_poi_fused_cat_8,@"STO_CUDA_ENTRY STV_DEFAULT"
triton_poi_fused_cat_8:
.text.triton_poi_fused_cat_8:
[----:B------:R-:W-:Y:S01]  /*0000*/  LDC R1, c[0x0][0x28] ;  /* 0x00000a00ff017b82 */ /* 0x000fe20000000800 */
[----:B------:R-:W1:Y:S07]  /*0010*/  S2R R0, SR_TID.X ;  /* 0x0000000000007919 */ /* 0x000e6e0000002100 */
[----:B------:R-:W2:Y:S01]  /*0020*/  LDC.64 R6, c[0x0][0x220] ;  /* 0x00008800ff067b82 */ /* 0x000ea20000000a00 */
[----:B------:R-:W-:Y:S01]  /*0030*/  CS2R R88, SRZ ;  /* 0x0000000000587805 */ /* 0x000fe2000001ff00 */
[----:B------:R-:W-:Y:S01]  /*0040*/  ULDC.64 UR4, c[0x0][0x208] ;  /* 0x0000820000047ab9 */ /* 0x000fe20000000a00 */
[----:B------:R-:W3:Y:S01]  /*0050*/  S2R R9, SR_CTAID.X ;  /* 0x0000000000097919 */ /* 0x000ee20000002500 */
[----:B------:R-:W-:-:S02]  /*0060*/  CS2R R90, SRZ ;  /* 0x00000000005a7805 */ /* 0x000fc4000001ff00 */
[----:B------:R-:W-:Y:S01]  /*0070*/  CS2R R98, SRZ ;  /* 0x0000000000627805 */ /* 0x000fe2000001ff00 */
[----:B------:R-:W-:Y:S02]  /*0080*/  IMAD.MOV.U32 R100, RZ, RZ, RZ ;  /* 0x000000ffff647224 */ /* 0x000fe400078e00ff */
[----:B------:R-:W-:Y:S01]  /*0090*/  IMAD.MOV.U32 R105, RZ, RZ, RZ ;  /* 0x000000ffff697224 */ /* 0x000fe200078e00ff */
[----:B------:R-:W-:Y:S02]  /*00a0*/  CS2R R102, SRZ ;  /* 0x0000000000667805 */ /* 0x000fe4000001ff00 */
[----:B------:R-:W-:Y:S02]  /*00b0*/  CS2R R108, SRZ ;  /* 0x00000000006c7805 */ /* 0x000fe4000001ff00 */
[----:B------:R-:W-:Y:S02]  /*00c0*/  CS2R R106, SRZ ;  /* 0x00000000006a7805 */ /* 0x000fe4000001ff00 */
[----:B------:R-:W-:Y:S01]  /*00d0*/  CS2R R110, SRZ ;  /* 0x00000000006e7805 */ /* 0x000fe2000001ff00 */
[----:B------:R-:W-:Y:S01]  /*00e0*/  IMAD.MOV.U32 R119, RZ, RZ, RZ ;  /* 0x000000ffff777224 */ /* 0x000fe200078e00ff */
[----:B------:R-:W-:Y:S01]  /*00f0*/  CS2R R124, SRZ ;  /* 0x00000000007c7805 */ /* 0x000fe2000001ff00 */
[----:B------:R-:W-:Y:S01]  /*0100*/  ULDC.64 UR8, c[0x0][0x260] ;  /* 0x0000980000087ab9 */ /* 0x000fe20000000a00 */
[----:B------:R-:W-:Y:S01]  /*0110*/  ULDC.64 UR6, c[0x0][0x288] ;  /* 0x0000a20000067ab9 */ /* 0x000fe20000000a00 */
[----:B-1----:R-:W-:Y:S01]  /*0120*/  IMAD.SHL.U32 R0, R0, 0x4, RZ ;  /* 0x0000000400007824 */ /* 0x002fe200078e00ff */
[----:B---3--:R-:W-:-:S04]  /*0130*/  SHF.R.S32.HI R13, RZ, 0x15, R9 ;  /* 0x00000015ff0d7819 */ /* 0x008fc80000011409 */
[----:B------:R-:W-:-:S05]  /*0140*/  LOP3.LUT R0, R0, 0x1fc, RZ, 0xc0, !PT ;  /* 0x000001fc00007812 */ /* 0x000fca00078ec0ff */
[----:B------:R-:W-:-:S04]  /*0150*/  IMAD R0, R9, 0x400, R0 ;  /* 0x0000040009007824 */ /* 0x000fc800078e0200 */
[----:B------:R-:W-:Y:S01]  /*0160*/  VIADD R10, R0, 0x200 ;  /* 0x00000200000a7836 */ /* 0x000fe20000000000 */
[----:B------:R-:W-:-:S04]  /*0170*/  SHF.R.S32.HI R3, RZ, 0x1f, R0 ;  /* 0x0000001fff037819 */ /* 0x000fc80000011400 */
[----:B------:R-:W-:-:S04]  /*0180*/  LEA.HI R14, R3, R0, RZ, 0xc ;  /* 0x00000000030e7211 */ /* 0x000fc800078f60ff */
[----:B------:R-:W-:-:S05]  /*0190*/  SHF.R.S32.HI R21, RZ, 0xc, R14 ;  /* 0x0000000cff157819 */ /* 0x000fca000001140e */
[----:B------:R-:W-:-:S05]  /*01a0*/  IMAD.HI R2, R21, 0x66666667, RZ ;  /* 0x6666666715027827 */ /* 0x000fca00078e02ff */
[----:B------:R-:W-:-:S04]  /*01b0*/  SHF.R.U32.HI R3, RZ, 0x1f, R2 ;  /* 0x0000001fff037819 */ /* 0x000fc80000011602 */
[----:B------:R-:W-:-:S05]  /*01c0*/  LEA.HI.SX32 R2, R2, R3, 0x19 ;  /* 0x0000000302027211 */ /* 0x000fca00078fcaff */
[----:B------:R-:W-:-:S04]  /*01d0*/  IMAD R21, R2, -0x140, R21 ;  /* 0xfffffec002157824 */ /* 0x000fc800078e0215 */
[C---:B--2---:R-:W-:Y:S01]  /*01e0*/  IMAD.WIDE R4, R21.reuse, 0x4, R6 ;  /* 0x0000000415047825 */ /* 0x044fe200078e0206 */
[----:B------:R-:W-:Y:S02]  /*01f0*/  ISETP.GE.AND P4, PT, R21, 0x60, PT ;  /* 0x000000601500780c */ /* 0x000fe40003f86270 */
[----:B------:R-:W-:-:S11]  /*0200*/  SHF.R.S32.HI R3, RZ, 0x1f, R10 ;  /* 0x0000001fff037819 */ /* 0x000fd6000001140a */
[----:B------:R-:W2:Y:S01]  /*0210*/  @!P4 LDG.E.EL R88, desc[UR4][R4.64] ;  /* 0x000000040458c981 */ /* 0x000ea2000c2e1900 */
[----:B------:R-:W-:Y:S01]  /*0220*/  LEA.HI R15, R3, R10, RZ, 0xc ;  /* 0x0000000a030f7211 */ /* 0x000fe200078f60ff */
[C---:B------:R-:W-:Y:S01]  /*0230*/  IMAD.HI R9, R0.reuse, 0x66666667, RZ ;  /* 0x6666666700097827 */ /* 0x040fe200078e02ff */
[----:B------:R-:W-:Y:S01]  /*0240*/  SGXT R13, R13, 0x1 ;  /* 0x000000010d0d781a */ /* 0x000fe20000000200 */
[----:B------:R-:W3:Y:S01]  /*0250*/  @!P4 LDG.E.EL R91, desc[UR4][R4.64] ;  /* 0x00000004045bc981 */ /* 0x000ee2000c2e1900 */
[----:B------:R-:W-:Y:S01]  /*0260*/  SHF.R.S32.HI R23, RZ, 0xc, R15 ;  /* 0x0000000cff177819 */ /* 0x000fe2000001140f */
[----:B------:R-:W-:Y:S01]  /*0270*/  VIADD R2, R0, 0x1 ;  /* 0x0000000100027836 */ /* 0x000fe20000000000 */
[----:B------:R-:W-:Y:S01]  /*0280*/  SHF.R.U32.HI R12, RZ, 0x1f, R9 ;  /* 0x0000001fff0c7819 */ /* 0x000fe20000011609 */
[----:B------:R-:W4:Y:S02]  /*0290*/  @!P4 LDG.E.EL R98, desc[UR4][R4.64] ;  /* 0x000000040462c981 */ /* 0x000f24000c2e1900 */
[----:B------:R-:W-:Y:S01]  /*02a0*/  IMAD.HI R11, R23, 0x66666667, RZ ;  /* 0x66666667170b7827 */ /* 0x000fe200078e02ff */
[----:B------:R-:W-:Y:S01]  /*02b0*/  LEA.HI.SX32 R24, R9, R12, 0xd ;  /* 0x0000000c09187211 */ /* 0x000fe200078f6aff */
[----:B------:R1:W5:Y:S01]  /*02c0*/  @!P4 LDG.E.EL R100, desc[UR4][R4.64] ;  /* 0x000000040464c981 */ /* 0x000362000c2e1900 */
[----:B------:R-:W-:-:S02]  /*02d0*/  LEA.HI R8, R13, R2, RZ, 0xc ;  /* 0x000000020d087211 */ /* 0x000fc400078f60ff */
[----:B------:R-:W-:Y:S02]  /*02e0*/  SHF.R.U32.HI R12, RZ, 0x1f, R11 ;  /* 0x0000001fff0c7819 */ /* 0x000fe4000001160b */
[----:B------:R-:W-:Y:S02]  /*02f0*/  LOP3.LUT R3, R8, 0xfffff000, RZ, 0xc0, !PT ;  /* 0xfffff00008037812 */ /* 0x000fe400078ec0ff */
[----:B------:R-:W-:-:S05]  /*0300*/  LEA.HI.SX32 R12, R11, R12, 0x19 ;  /* 0x0000000c0b0c7211 */ /* 0x000fca00078fcaff */
[----:B------:R-:W-:-:S05]  /*0310*/  IMAD R23, R12, -0x140, R23 ;  /* 0xfffffec00c177824 */ /* 0x000fca00078e0217 */
[C---:B------:R-:W-:Y:S01]  /*0320*/  ISETP.GE.AND P1, PT, R23.reuse, 0x60, PT ;  /* 0x000000601700780c */ /* 0x040fe20003f26270 */
[----:B------:R-:W-:Y:S02]  /*0330*/  VIADD R9, R0, 0x3 ;  /* 0x0000000300097836 */ /* 0x000fe40000000000 */
[----:B------:R-:W-:Y:S02]  /*0340*/  IMAD.IADD R16, R2, 0x1, -R3 ;  /* 0x0000000102107824 */ /* 0x000fe400078e0a03 */
[----:B-1----:R-:W-:Y:S01]  /*0350*/  IMAD.WIDE R4, R23, 0x4, R6 ;  /* 0x0000000417047825 */ /* 0x002fe200078e0206 */
[----:B------:R-:W1:Y:S01]  /*0360*/  LDC.64 R2, c[0x0][0x298] ;  /* 0x0000a600ff027b82 */ /* 0x000e620000000a00 */
[----:B------:R-:W-:Y:S02]  /*0370*/  LEA.HI R18, R13, R9, RZ, 0xc ;  /* 0x000000090d127211 */ /* 0x000fe400078f60ff */
[----:B------:R-:W-:Y:S02]  /*0380*/  VIADD R8, R0, 0x2 ;  /* 0x0000000200087836 */ /* 0x000fe40000000000 */
[----:B------:R-:W-:-:S02]  /*0390*/  LOP3.LUT R18, R18, 0xfffff000, RZ, 0xc0, !PT ;  /* 0xfffff00012127812 */ /* 0x000fc400078ec0ff */
[----:B------:R-:W2:Y:S01]  /*03a0*/  @!P1 LDG.E.EL R105, desc[UR4][R4.64] ;  /* 0x0000000404699981 */ /* 0x000ea2000c2e1900 */
[----:B------:R-:W-:Y:S01]  /*03b0*/  IMAD.HI R19, R10, 0x66666667, RZ ;  /* 0x666666670a137827 */ /* 0x000fe200078e02ff */
[----:B------:R-:W-:Y:S02]  /*03c0*/  LEA.HI R17, R13, R8, RZ, 0xc ;  /* 0x000000080d117211 */ /* 0x000fe400078f60ff */
[----:B------:R-:W2:Y:S01]  /*03d0*/  @!P1 LDG.E.EL R103, desc[UR4][R4.64] ;  /* 0x0000000404679981 */ /* 0x000ea2000c2e1900 */
[----:B------:R-:W-:Y:S01]  /*03e0*/  IMAD.IADD R18, R9, 0x1, -R18 ;  /* 0x0000000109127824 */ /* 0x000fe200078e0a12 */
[----:B------:R-:W-:Y:S01]  /*03f0*/  SHF.R.U32.HI R20, RZ, 0x1f, R19 ;  /* 0x0000001fff147819 */ /* 0x000fe20000011613 */
[C---:B------:R-:W-:Y:S01]  /*0400*/  VIADD R9, R0.reuse, 0x202 ;  /* 0x0000020200097836 */ /* 0x040fe20000000000 */
[----:B------:R-:W-:Y:S02]  /*0410*/  LOP3.LUT R17, R17, 0xfffff000, RZ, 0xc0, !PT ;  /* 0xfffff00011117812 */ /* 0x000fe400078ec0ff */
[----:B------:R-:W-:Y:S01]  /*0420*/  ISETP.GT.AND P3, PT, R21, 0xff, PT ;  /* 0x000000ff1500780c */ /* 0x000fe20003f64270 */
[----:B------:R-:W-:Y:S01]  /*0430*/  VIADD R11, R0, 0x203 ;  /* 0x00000203000b7836 */ /* 0x000fe20000000000 */
[----:B------:R-:W-:Y:S01]  /*0440*/  LEA.HI.SX32 R26, R19, R20, 0xd ;  /* 0x00000014131a7211 */ /* 0x000fe200078f6aff */
[----:B------:R-:W-:Y:S01]  /*0450*/  IMAD.IADD R17, R8, 0x1, -R17 ;  /* 0x0000000108117824 */ /* 0x000fe200078e0a11 */
[----:B------:R-:W-:Y:S01]  /*0460*/  LEA.HI R20, R13, R9, RZ, 0xc ;  /* 0x000000090d147211 */ /* 0x000fe200078f60ff */
[----:B------:R-:W-:Y:S01]  /*0470*/  VIADD R8, R0, 0x201 ;  /* 0x0000020100087836 */ /* 0x000fe20000000000 */
[----:B------:R-:W-:Y:S01]  /*0480*/  LOP3.LUT R15, R15, 0xfffff000, RZ, 0xc0, !PT ;  /* 0xfffff0000f0f7812 */ /* 0x000fe200078ec0ff */
[----:B------:R-:W-:Y:S01]  /*0490*/  IMAD R6, R24, 0x60000, RZ ;  /* 0x0006000018067824 */ /* 0x000fe200078e02ff */
[----:B------:R-:W-:Y:S01]  /*04a0*/  LOP3.LUT R20, R20, 0xfffff000, RZ, 0xc0, !PT ;  /* 0xfffff00014147812 */ /* 0x000fe200078ec0ff */
[----:B------:R-:W2:Y:S01]  /*04b0*/  @!P1 LDG.E.EL R108, desc[UR4][R4.64] ;  /* 0x00000004046c9981 */ /* 0x000ea2000c2e1900 */
[----:B------:R-:W-:-:S02]  /*04c0*/  LEA.HI R19, R13, R8, RZ, 0xc ;  /* 0x000000080d137211 */ /* 0x000fc400078f60ff */
[----:B------:R-:W-:Y:S01]  /*04d0*/  LEA.HI R22, R13, R11, RZ, 0xc ;  /* 0x0000000b0d167211 */ /* 0x000fe200078f60ff */
[----:B-1----:R-:W-:Y:S01]  /*04e0*/  IMAD.WIDE R12, R21, 0x4, R2 ;  /* 0x00000004150c7825 */ /* 0x002fe200078e0202 */
[----:B------:R1:W4:Y:S03]  /*04f0*/  @!P1 LDG.E.EL R110, desc[UR4][R4.64] ;  /* 0x00000004046e9981 */ /* 0x000326000c2e1900 */
[----:B------:R-:W-:Y:S01]  /*0500*/  IMAD.IADD R25, R9, 0x1, -R20 ;  /* 0x0000000109197824 */ /* 0x000fe200078e0a14 */
[----:B------:R-:W-:Y:S01]  /*0510*/  LOP3.LUT R9, R14, 0xfffff000, RZ, 0xc0, !PT ;  /* 0xfffff0000e097812 */ /* 0x000fe200078ec0ff */
[----:B------:R-:W5:Y:S01]  /*0520*/  @P3 LDG.E.EL R99, desc[UR4][R12.64+-0x400] ;  /* 0xfffc00040c633981 */ /* 0x000f62000c2e1900 */
[----:B------:R-:W-:Y:S02]  /*0530*/  LOP3.LUT R19, R19, 0xfffff000, RZ, 0xc0, !PT ;  /* 0xfffff00013137812 */ /* 0x000fe400078ec0ff */
[----:B------:R-:W-:Y:S01]  /*0540*/  LOP3.LUT R22, R22, 0xfffff000, RZ, 0xc0, !PT ;  /* 0xfffff00016167812 */ /* 0x000fe200078ec0ff */
[----:B------:R-:W-:Y:S01]  /*0550*/  IMAD.IADD R9, R0, 0x1, -R9 ;  /* 0x0000000100097824 */ /* 0x000fe200078e0a09 */
[----:B------:R-:W5:Y:S01]  /*0560*/  @P3 LDG.E.EL R107, desc[UR4][R12.64+-0x400] ;  /* 0xfffc00040c6b3981 */ /* 0x000f62000c2e1900 */
[----:B------:R-:W-:-:S02]  /*0570*/  IMAD R58, R16, 0x60, R6 ;  /* 0x00000060103a7824 */ /* 0x000fc400078e0206 */
[--C-:B------:R-:W-:Y:S01]  /*0580*/  IMAD R52, R9, 0x60, R6.reuse ;  /* 0x0000006009347824 */ /* 0x100fe200078e0206 */
[----:B------:R-:W5:Y:S01]  /*0590*/  @P3 LDG.E.EL R119, desc[UR4][R12.64+-0x400] ;  /* 0xfffc00040c773981 */ /* 0x000f62000c2e1900 */
[--C-:B------:R-:W-:Y:S02]  /*05a0*/  IMAD R60, R17, 0x60, R6.reuse ;  /* 0x00000060113c7824 */ /* 0x100fe400078e0206 */
[----:B------:R-:W-:Y:S01]  /*05b0*/  IMAD R62, R18, 0x60, R6 ;  /* 0x00000060123e7824 */ /* 0x000fe200078e0206 */
[----:B------:R1:W5:Y:S01]  /*05c0*/  @P3 LDG.E.EL R106, desc[UR4][R12.64+-0x400] ;  /* 0xfffc00040c6a3981 */ /* 0x000362000c2e1900 */
[----:B------:R-:W-:Y:S02]  /*05d0*/  IMAD.IADD R19, R8, 0x1, -R19 ;  /* 0x0000000108137824 */ /* 0x000fe400078e0a13 */
[----:B------:R-:W-:Y:S02]  /*05e0*/  IMAD.IADD R11, R11, 0x1, -R22 ;  /* 0x000000010b0b7824 */ /* 0x000fe400078e0a16 */
[----:B------:R-:W-:-:S02]  /*05f0*/  IMAD.IADD R15, R10, 0x1, -R15 ;  /* 0x000000010a0f7824 */ /* 0x000fc400078e0a0f */
[C---:B------:R-:W-:Y:S02]  /*0600*/  IMAD R6, R26.reuse, 0x60000, RZ ;  /* 0x000600001a067824 */ /* 0x040fe400078e02ff */
[----:B------:R-:W-:Y:S02]  /*0610*/  IMAD.SHL.U32 R14, R26, 0x40000, RZ ;  /* 0x000400001a0e7824 */ /* 0x000fe400078e00ff */
[----:B------:R-:W-:Y:S02]  /*0620*/  IMAD.SHL.U32 R24, R24, 0x40000, RZ ;  /* 0x0004000018187824 */ /* 0x000fe400078e00ff */
[C---:B------:R-:W-:Y:S02]  /*0630*/  IMAD R20, R15.reuse, 0x60, R6 ;  /* 0x000000600f147824 */ /* 0x040fe400078e0206 */
[--C-:B------:R-:W-:Y:S01]  /*0640*/  IMAD R34, R15, 0x40, R14.reuse ;  /* 0x000000400f227824 */ /* 0x100fe200078e020e */
[----:B------:R-:W-:Y:S01]  /*0650*/  SHF.R.S32.HI R15, RZ, 0x1f, R21 ;  /* 0x0000001fff0f7819 */ /* 0x000fe20000011415 */
[----:B------:R-:W-:-:S02]  /*0660*/  IMAD R38, R19, 0x40, R14 ;  /* 0x0000004013267824 */ /* 0x000fc400078e020e */
[--C-:B------:R-:W-:Y:S02]  /*0670*/  IMAD R40, R25, 0x40, R14.reuse ;  /* 0x0000004019287824 */ /* 0x100fe400078e020e */
[----:B------:R-:W-:Y:S01]  /*0680*/  IMAD R42, R11, 0x40, R14 ;  /* 0x000000400b2a7824 */ /* 0x000fe200078e020e */
[----:B------:R-:W-:Y:S01]  /*0690*/  IADD3 R14, P5, R21, R60, RZ ;  /* 0x0000003c150e7210 */ /* 0x000fe20007fbe0ff */
[----:B------:R-:W-:-:S03]  /*06a0*/  IMAD R30, R17, 0x40, R24 ;  /* 0x00000040111e7824 */ /* 0x000fc600078e0218 */
[----:B------:R-:W-:Y:S02]  /*06b0*/  LEA.HI.X.SX32 R17, R60, R15, 0x1, P5 ;  /* 0x0000000f3c117211 */ /* 0x000fe400028f0eff */
[C---:B------:R-:W-:Y:S01]  /*06c0*/  ISETP.GT.AND P5, PT, R23.reuse, 0xff, PT ;  /* 0x000000ff1700780c */ /* 0x040fe20003fa4270 */
[----:B------:R-:W-:-:S04]  /*06d0*/  IMAD.WIDE R2, R23, 0x4, R2 ;  /* 0x0000000417027825 */ /* 0x000fc800078e0202 */
[----:B------:R-:W-:Y:S02]  /*06e0*/  IMAD.MOV.U32 R129, RZ, RZ, RZ ;  /* 0x000000ffff817224 */ /* 0x000fe400078e00ff */
[----:B------:R-:W-:-:S06]  /*06f0*/  IMAD.MOV.U32 R127, RZ, RZ, RZ ;  /* 0x000000ffff7f7224 */ /* 0x000fcc00078e00ff */
[----:B------:R-:W5:Y:S04]  /*0700*/  @P5 LDG.E.EL R125, desc[UR4][R2.64+-0x400] ;  /* 0xfffc0004027d5981 */ /* 0x000f68000c2e1900 */
[----:B------:R-:W5:Y:S04]  /*0710*/  @P5 LDG.E.EL R124, desc[UR4][R2.64+-0x400] ;  /* 0xfffc0004027c5981 */ /* 0x000f68000c2e1900 */
[----:B------:R-:W5:Y:S04]  /*0720*/  @P5 LDG.E.EL R129, desc[UR4][R2.64+-0x400] ;  /* 0xfffc000402815981 */ /* 0x000f68000c2e1900 */
[----:B------:R1:W5:Y:S01]  /*0730*/  @P5 LDG.E.EL R127, desc[UR4][R2.64+-0x400] ;  /* 0xfffc0004027f5981 */ /* 0x000362000c2e1900 */
[--C-:B------:R-:W-:Y:S01]  /*0740*/  IMAD R28, R9, 0x40, R24.reuse ;  /* 0x00000040091c7824 */ /* 0x100fe200078e0218 */
[----:B------:R-:W-:Y:S01]  /*0750*/  IADD3 R9, P0, R21, R52, RZ ;  /* 0x0000003415097210 */ /* 0x000fe20007f1e0ff */
[----:B------:R-:W-:-:S02]  /*0760*/  IMAD R16, R16, 0x40, R24 ;  /* 0x0000004010107824 */ /* 0x000fc400078e0218 */
[----:B------:R-:W-:Y:S02]  /*0770*/  IMAD R18, R18, 0x40, R24 ;  /* 0x0000004012127824 */ /* 0x000fe400078e0218 */
[--C-:B------:R-:W-:Y:S02]  /*0780*/  IMAD R22, R19, 0x60, R6.reuse ;  /* 0x0000006013167824 */ /* 0x100fe400078e0206 */
[--C-:B------:R-:W-:Y:S02]  /*0790*/  IMAD R24, R25, 0x60, R6.reuse ;  /* 0x0000006019187824 */ /* 0x100fe400078e0206 */
[----:B------:R-:W-:Y:S01]  /*07a0*/  IMAD R26, R11, 0x60, R6 ;  /* 0x000000600b1a7824 */ /* 0x000fe200078e0206 */
[----:B------:R-:W-:Y:S02]  /*07b0*/  IADD3 R6, P2, R21, R58, RZ ;  /* 0x0000003a15067210 */ /* 0x000fe40007f5e0ff */
[----:B------:R-:W-:Y:S02]  /*07c0*/  LEA.HI.X.SX32 R32, R52, R15, 0x1, P0 ;  /* 0x0000000f34207211 */ /* 0x000fe400000f0eff */
[----:B------:R-:W-:-:S02]  /*07d0*/  LEA R10, P0, R9, UR8, 0x2 ;  /* 0x00000008090a7c11 */ /* 0x000fc4000f8010ff */
[----:B------:R-:W-:Y:S02]  /*07e0*/  LEA.HI.X.SX32 R7, R58, R15, 0x1, P2 ;  /* 0x0000000f3a077211 */ /* 0x000fe400010f0eff */
[C---:B------:R-:W-:Y:S02]  /*07f0*/  LEA R8, P2, R6.reuse, UR8, 0x2 ;  /* 0x0000000806087c11 */ /* 0x040fe4000f8410ff */
[----:B------:R-:W-:Y:S02]  /*0800*/  LEA.HI.X R11, R9, UR9, R32, 0x2, P0 ;  /* 0x00000009090b7c11 */ /* 0x000fe400080f1420 */
[----:B------:R-:W-:Y:S01]  /*0810*/  LEA.HI.X R9, R6, UR9, R7, 0x2, P2 ;  /* 0x0000000906097c11 */ /* 0x000fe200090f1407 */
[----:B------:R-:W-:Y:S01]  /*0820*/  VIADD R7, R21, 0xffffff60 ;  /* 0xffffff6015077836 */ /* 0x000fe20000000000 */
[----:B------:R-:W-:Y:S02]  /*0830*/  IADD3 R27, P2, R21, R28, RZ ;  /* 0x0000001c151b7210 */ /* 0x000fe40007f5e0ff */
[----:B------:R-:W-:-:S02]  /*0840*/  LEA R6, P6, R14, UR8, 0x2 ;  /* 0x000000080e067c11 */ /* 0x000fc4000f8c10ff */
[-C--:B------:R-:W-:Y:S02]  /*0850*/  LEA.HI.X.SX32 R36, R28, R15.reuse, 0x1, P2 ;  /* 0x0000000f1c247211 */ /* 0x080fe400010f0eff */
[----:B------:R-:W-:Y:S02]  /*0860*/  ISETP.GE.U32.AND P2, PT, R7, 0x60, PT ;  /* 0x000000600700780c */ /* 0x000fe40003f46070 */
[----:B------:R-:W-:Y:S02]  /*0870*/  LEA.HI.X R7, R14, UR9, R17, 0x2, P6 ;  /* 0x000000090e077c11 */ /* 0x000fe4000b0f1411 */
[----:B------:R-:W-:Y:S02]  /*0880*/  IADD3 R31, P6, R21, R30, RZ ;  /* 0x0000001e151f7210 */ /* 0x000fe40007fde0ff */
[----:B------:R-:W-:Y:S01]  /*0890*/  IADD3 R29, P0, R21, R16, RZ ;  /* 0x00000010151d7210 */ /* 0x000fe20007f1e0ff */
[----:B------:R-:W-:Y:S01]  /*08a0*/  IMAD.SHL.U32 R25, R27, 0x4, RZ ;  /* 0x000000041b197824 */ /* 0x000fe200078e00ff */
[----:B------:R-:W-:-:S02]  /*08b0*/  LEA.HI.X.SX32 R30, R30, R15, 0x1, P6 ;  /* 0x0000000f1e1e7211 */ /* 0x000fc400030f0eff */
[----:B01----:R-:W-:Y:S02]  /*08c0*/  IADD3 R5, P6, R21, R62, RZ ;  /* 0x0000003e15057210 */ /* 0x003fe40007fde0ff */
[-C--:B------:R-:W-:Y:S02]  /*08d0*/  LEA.HI.X.SX32 R28, R16, R15.reuse, 0x1, P0 ;  /* 0x0000000f101c7211 */ /* 0x080fe400000f0eff */
[----:B------:R-:W-:Y:S02]  /*08e0*/  IADD3 R33, P0, R21, R18, RZ ;  /* 0x0000001215217210 */ /* 0x000fe40007f1e0ff */
[----:B------:R-:W-:Y:S02]  /*08f0*/  LEA.HI.X.SX32 R14, R62, R15, 0x1, P6 ;  /* 0x0000000f3e0e7211 */ /* 0x000fe400030f0eff */
[C---:B------:R-:W-:Y:S01]  /*0900*/  SHF.L.U64.HI R30, R31.reuse, 0x2, R30 ;  /* 0x000000021f1e7819 */ /* 0x040fe2000001021e */
[----:B------:R-:W-:Y:S01]  /*0910*/  IMAD.SHL.U32 R31, R31, 0x4, RZ ;  /* 0x000000041f1f7824 */ /* 0x000fe200078e00ff */
[----:B------:R-:W-:-:S02]  /*0920*/  SHF.L.U64.HI R27, R27, 0x2, R36 ;  /* 0x000000021b1b7819 */ /* 0x000fc40000010224 */
[----:B------:R-:W-:Y:S02]  /*0930*/  IADD3 R12, P6, R25, UR6, RZ ;  /* 0x00000006190c7c10 */ /* 0x000fe4000ffde0ff */
[----:B------:R-:W-:Y:S02]  /*0940*/  LEA.HI.X.SX32 R32, R18, R15, 0x1, P0 ;  /* 0x0000000f12207211 */ /* 0x000fe400000f0eff */
[C---:B------:R-:W-:Y:S01]  /*0950*/  SHF.L.U64.HI R28, R29.reuse, 0x2, R28 ;  /* 0x000000021d1c7819 */ /* 0x040fe2000001021c */
[----:B------:R-:W-:Y:S01]  /*0960*/  IMAD.SHL.U32 R29, R29, 0x4, RZ ;  /* 0x000000041d1d7824 */ /* 0x000fe200078e00ff */
[C---:B------:R-:W-:Y:S02]  /*0970*/  LEA R4, P0, R5.reuse, UR8, 0x2 ;  /* 0x0000000805047c11 */ /* 0x040fe4000f8010ff */
[----:B------:R-:W-:Y:S02]  /*0980*/  IADD3.X R13, R27, UR7, RZ, P6, !PT ;  /* 0x000000071b0d7c10 */ /* 0x000fe4000b7fe4ff */
[----:B------:R-:W-:Y:S01]  /*0990*/  IADD3 R16, P6, R31, UR6, RZ ;  /* 0x000000061f107c10 */ /* 0x000fe2000ffde0ff */
[----:B------:R-:W-:Y:S01]  /*09a0*/  IMAD.MOV.U32 R43, RZ, RZ, RZ ;  /* 0x000000ffff2b7224 */ /* 0x000fe200078e00ff */
[----:B------:R-:W-:-:S02]  /*09b0*/  LEA.HI.X R5, R5, UR9, R14, 0x2, P0 ;  /* 0x0000000905057c11 */ /* 0x000fc400080f140e */
[----:B------:R-:W-:Y:S02]  /*09c0*/  IADD3 R14, P0, R29, UR6, RZ ;  /* 0x000000061d0e7c10 */ /* 0x000fe4000ff1e0ff */
[C---:B------:R-:W-:Y:S01]  /*09d0*/  SHF.L.U64.HI R32, R33.reuse, 0x2, R32 ;  /* 0x0000000221207819 */ /* 0x040fe20000010220 */
[----:B------:R-:W-:Y:S01]  /*09e0*/  IMAD.SHL.U32 R33, R33, 0x4, RZ ;  /* 0x0000000421217824 */ /* 0x000fe200078e00ff */
[----:B------:R-:W-:Y:S02]  /*09f0*/  IADD3.X R17, R30, UR7, RZ, P6, !PT ;  /* 0x000000071e117c10 */ /* 0x000fe4000b7fe4ff */
[----:B------:R-:W-:Y:S02]  /*0a00*/  CS2R R44, SRZ ;  /* 0x00000000002c7805 */ /* 0x000fe4000001ff00 */
[----:B------:R-:W-:Y:S01]  /*0a10*/  SHF.R.S32.HI R35, RZ, 0x1f, R23 ;  /* 0x0000001fff237819 */ /* 0x000fe20000011417 */
[----:B------:R0:W5:Y:S01]  /*0a20*/  @P3 LDG.E.EL R43, desc[UR4][R12.64+-0x400] ;  /* 0xfffc00040c2b3981 */ /* 0x000162000c2e1900 */
[----:B------:R-:W-:-:S02]  /*0a30*/  IADD3 R36, P6, R23, R34, RZ ;  /* 0x0000002217247210 */ /* 0x000fc40007fde0ff */
[----:B------:R-:W-:Y:S02]  /*0a40*/  IADD3.X R15, R28, UR7, RZ, P0, !PT ;  /* 0x000000071c0f7c10 */ /* 0x000fe400087fe4ff */
[----:B------:R-:W-:Y:S02]  /*0a50*/  CS2R R46, SRZ ;  /* 0x00000000002e7805 */ /* 0x000fe4000001ff00 */
[-C--:B------:R-:W-:Y:S01]  /*0a60*/  LEA.HI.X.SX32 R3, R34, R35.reuse, 0x1, P6 ;  /* 0x0000002322037211 */ /* 0x080fe200030f0eff */
[----:B------:R-:W5:Y:S01]  /*0a70*/  @P3 LDG.E.EL R45, desc[UR4][R16.64+-0x400] ;  /* 0xfffc0004102d3981 */ /* 0x000f62000c2e1900 */
[----:B------:R-:W-:Y:S02]  /*0a80*/  IADD3 R19, P6, R23, R38, RZ ;  /* 0x0000002617137210 */ /* 0x000fe40007fde0ff */
[----:B0-----:R-:W-:Y:S01]  /*0a90*/  IADD3 R12, P0, R33, UR6, RZ ;  /* 0x00000006210c7c10 */ /* 0x001fe2000ff1e0ff */
[----:B------:R0:W5:Y:S01]  /*0aa0*/  @P3 LDG.E.EL R44, desc[UR4][R14.64+-0x400] ;  /* 0xfffc00040e2c3981 */ /* 0x000162000c2e1900 */
[----:B------:R-:W-:-:S02]  /*0ab0*/  LEA.HI.X.SX32 R38, R38, R35, 0x1, P6 ;  /* 0x0000002326267211 */ /* 0x000fc400030f0eff */
[----:B------:R-:W-:Y:S02]  /*0ac0*/  IADD3.X R13, R32, UR7, RZ, P0, !PT ;  /* 0x00000007200d7c10 */ /* 0x000fe400087fe4ff */
[----:B------:R-:W-:Y:S02]  /*0ad0*/  IADD3 R18, P0, R23, R40, RZ ;  /* 0x0000002817127210 */ /* 0x000fe40007f1e0ff */
[C---:B------:R-:W-:Y:S01]  /*0ae0*/  SHF.L.U64.HI R34, R36.reuse, 0x2, R3 ;  /* 0x0000000224227819 */ /* 0x040fe20000010203 */
[----:B0-----:R-:W0:Y:S01]  /*0af0*/  LDC.64 R14, c[0x0][0x210] ;  /* 0x00008400ff0e7b82 */ /* 0x001e220000000a00 */
[----:B------:R-:W-:Y:S01]  /*0b00*/  IMAD.SHL.U32 R36, R36, 0x4, RZ ;  /* 0x0000000424247824 */ /* 0x000fe200078e00ff */
[----:B------:R-:W-:Y:S01]  /*0b10*/  LEA.HI.X.SX32 R39, R40, R35, 0x1, P0 ;  /* 0x0000002328277211 */ /* 0x000fe200000f0eff */
[----:B------:R1:W5:Y:S01]  /*0b20*/  @P3 LDG.E.EL R46, desc[UR4][R12.64+-0x400] ;  /* 0xfffc00040c2e3981 */ /* 0x000362000c2e1900 */
[C---:B------:R-:W-:Y:S01]  /*0b30*/  SHF.L.U64.HI R37, R19.reuse, 0x2, R38 ;  /* 0x0000000213257819 */ /* 0x040fe20000010226 */
[----:B------:R-:W-:Y:S01]  /*0b40*/  IMAD.SHL.U32 R38, R19, 0x4, RZ ;  /* 0x0000000413267824 */ /* 0x000fe200078e00ff */
[----:B------:R-:W-:Y:S01]  /*0b50*/  IADD3 R16, P0, R23, R42, RZ ;  /* 0x0000002a17107210 */ /* 0x000fe20007f1e0ff */
[----:B------:R-:W-:Y:S01]  /*0b60*/  IMAD.SHL.U32 R40, R18, 0x4, RZ ;  /* 0x0000000412287824 */ /* 0x000fe200078e00ff */
[----:B------:R-:W-:-:S02]  /*0b70*/  IADD3 R2, P6, R36, UR6, RZ ;  /* 0x0000000624027c10 */ /* 0x000fc4000ffde0ff */
[----:B------:R-:W-:Y:S02]  /*0b80*/  LEA.HI.X.SX32 R41, R42, R35, 0x1, P0 ;  /* 0x000000232a297211 */ /* 0x000fe400000f0eff */
[----:B------:R-:W-:Y:S02]  /*0b90*/  IADD3.X R3, R34, UR7, RZ, P6, !PT ;  /* 0x0000000722037c10 */ /* 0x000fe4000b7fe4ff */
[----:B-1----:R-:W-:Y:S02]  /*0ba0*/  IADD3 R12, P0, R38, UR6, RZ ;  /* 0x00000006260c7c10 */ /* 0x002fe4000ff1e0ff */
[----:B------:R-:W-:Y:S02]  /*0bb0*/  CS2R R48, SRZ ;  /* 0x0000000000307805 */ /* 0x000fe4000001ff00 */
[----:B------:R-:W-:Y:S01]  /*0bc0*/  SHF.L.U64.HI R39, R18, 0x2, R39 ;  /* 0x0000000212277819 */ /* 0x000fe20000010227 */
[----:B------:R1:W5:Y:S01]  /*0bd0*/  @P5 LDG.E.EL R47, desc[UR4][R2.64+-0x400] ;  /* 0xfffc0004022f5981 */ /* 0x000362000c2e1900 */
[----:B------:R-:W-:-:S02]  /*0be0*/  IADD3 R54, P6, R40, UR6, RZ ;  /* 0x0000000628367c10 */ /* 0x000fc4000ffde0ff */
[----:B------:R-:W-:Y:S02]  /*0bf0*/  IADD3.X R13, R37, UR7, RZ, P0, !PT ;  /* 0x00000007250d7c10 */ /* 0x000fe400087fe4ff */
[----:B------:R-:W-:-:S03]  /*0c00*/  IADD3.X R55, R39, UR7, RZ, P6, !PT ;  /* 0x0000000727377c10 */ /* 0x000fc6000b7fe4ff */
[----:B------:R1:W5:Y:S02]  /*0c10*/  @P5 LDG.E.EL R48, desc[UR4][R12.64+-0x400] ;  /* 0xfffc00040c305981 */ /* 0x000364000c2e1900 */
[----:B-1----:R-:W-:Y:S02]  /*0c20*/  IMAD.IADD R3, R21, 0x1, R60 ;  /* 0x0000000115037824 */ /* 0x002fe400078e023c */
[----:B------:R0:W5:Y:S01]  /*0c30*/  @P5 LDG.E.EL R49, desc[UR4][R54.64+-0x400] ;  /* 0xfffc000436315981 */ /* 0x000162000c2e1900 */
[----:B------:R-:W1:Y:S01]  /*0c40*/  LDC.64 R12, c[0x0][0x218] ;  /* 0x00008600ff0c7b82 */ /* 0x000e620000000a00 */
[----:B0-----:R-:W-:-:S07]  /*0c50*/  IMAD.WIDE R54, R3, 0x4, R14 ;  /* 0x0000000403367825 */ /* 0x001fce00078e020e */
[----:B------:R-:W0:Y:S01]  /*0c60*/  LDC.64 R2, c[0x0][0x270] ;  /* 0x00009c00ff027b82 */ /* 0x000e220000000a00 */
[C---:B------:R-:W-:Y:S02]  /*0c70*/  IMAD.IADD R17, R21.reuse, 0x1, R52 ;  /* 0x0000000115117824 */ /* 0x040fe400078e0234 */
[----:B------:R-:W-:Y:S01]  /*0c80*/  IMAD.IADD R19, R21, 0x1, R58 ;  /* 0x0000000115137824 */ /* 0x000fe200078e023a */
[----:B------:R-:W-:Y:S02]  /*0c90*/  CS2R R52, SRZ ;  /* 0x0000000000347805 */ /* 0x000fe4000001ff00 */
[C---:B------:R-:W-:Y:S01]  /*0ca0*/  SHF.L.U64.HI R41, R16.reuse, 0x2, R41 ;  /* 0x0000000210297819 */ /* 0x040fe20000010229 */
[----:B------:R-:W-:Y:S01]  /*0cb0*/  IMAD.SHL.U32 R42, R16, 0x4, RZ ;  /* 0x00000004102a7824 */ /* 0x000fe200078e00ff */
[----:B------:R-:W-:Y:S01]  /*0cc0*/  CS2R R50, SRZ ;  /* 0x0000000000327805 */ /* 0x000fe2000001ff00 */
[--C-:B------:R-:W-:Y:S01]  /*0cd0*/  IMAD.WIDE R16, R17, 0x4, R14.reuse ;  /* 0x0000000411107825 */ /* 0x100fe200078e020e */
[----:B------:R3:W5:Y:S03]  /*0ce0*/  @!P4 LDG.E.EL R52, desc[UR4][R54.64] ;  /* 0x000000043634c981 */ /* 0x000766000c2e1900 */
[----:B------:R-:W-:Y:S01]  /*0cf0*/  IMAD.WIDE R18, R19, 0x4, R14 ;  /* 0x0000000413127825 */ /* 0x000fe200078e020e */
[----:B------:R1:W5:Y:S03]  /*0d00*/  @!P4 LDG.E.EL R50, desc[UR4][R16.64] ;  /* 0x000000041032c981 */ /* 0x000366000c2e1900 */
[----:B------:R-:W-:-:S02]  /*0d10*/  IMAD.IADD R65, R21, 0x1, R62 ;  /* 0x0000000115417824 */ /* 0x000fc400078e023e */
[C---:B------:R-:W-:Y:S01]  /*0d20*/  IMAD.IADD R59, R23.reuse, 0x1, R20 ;  /* 0x00000001173b7824 */ /* 0x040fe200078e0214 */
[----:B------:R1:W5:Y:S01]  /*0d30*/  @!P4 LDG.E.EL R51, desc[UR4][R18.64] ;  /* 0x000000041233c981 */ /* 0x000362000c2e1900 */
[C---:B------:R-:W-:Y:S02]  /*0d40*/  IMAD.IADD R61, R23.reuse, 0x1, R22 ;  /* 0x00000001173d7824 */ /* 0x040fe400078e0216 */
[C---:B------:R-:W-:Y:S02]  /*0d50*/  IMAD.IADD R67, R23.reuse, 0x1, R24 ;  /* 0x0000000117437824 */ /* 0x040fe400078e0218 */
[----:B------:R-:W-:Y:S01]  /*0d60*/  IMAD.IADD R69, R23, 0x1, R26 ;  /* 0x0000000117457824 */ /* 0x000fe200078e021a */
[----:B---3--:R-:W-:Y:S01]  /*0d70*/  CS2R R54, SRZ ;  /* 0x0000000000367805 */ /* 0x008fe2000001ff00 */
[----:B------:R-:W-:Y:S01]  /*0d80*/  IMAD.WIDE R64, R65, 0x4, R14 ;  /* 0x0000000441407825 */ /* 0x000fe200078e020e */
[----:B------:R-:W-:-:S03]  /*0d90*/  IADD3 R56, P0, R42, UR6, RZ ;  /* 0x000000062a387c10 */ /* 0x000fc6000ff1e0ff */
[----:B-1----:R-:W-:-:S04]  /*0da0*/  IMAD.WIDE R16, R59, 0x4, R14 ;  /* 0x000000043b107825 */ /* 0x002fc800078e020e */
[----:B------:R-:W-:-:S04]  /*0db0*/  IMAD.WIDE R18, R61, 0x4, R14 ;  /* 0x000000043d127825 */ /* 0x000fc800078e020e */
[----:B------:R-:W-:-:S04]  /*0dc0*/  IMAD.WIDE R66, R67, 0x4, R14 ;  /* 0x0000000443427825 */ /* 0x000fc800078e020e */
[----:B------:R-:W-:Y:S01]  /*0dd0*/  IMAD.WIDE R68, R69, 0x4, R14 ;  /* 0x0000000445447825 */ /* 0x000fe200078e020e */
[----:B------:R-:W-:Y:S01]  /*0de0*/  IADD3.X R57, R41, UR7, RZ, P0, !PT ;  /* 0x0000000729397c10 */ /* 0x000fe200087fe4ff */
[----:B------:R-:W1:Y:S01]  /*0df0*/  LDC.64 R14, c[0x0][0x228] ;  /* 0x00008a00ff0e7b82 */ /* 0x000e620000000a00 */
[----:B------:R3:W5:Y:S01]  /*0e00*/  @!P1 LDG.E.EL R55, desc[UR4][R16.64] ;  /* 0x0000000410379981 */ /* 0x000762000c2e1900 */
[----:B------:R-:W-:Y:S01]  /*0e10*/  IMAD.WIDE R80, R23, 0x4, R12 ;  /* 0x0000000417507825 */ /* 0x000fe200078e020c */
[----:B------:R-:W-:Y:S02]  /*0e20*/  CS2R R58, SRZ ;  /* 0x00000000003a7805 */ /* 0x000fe4000001ff00 */
[----:B------:R2:W5:Y:S01]  /*0e30*/  @!P4 LDG.E.EL R54, desc[UR4][R64.64] ;  /* 0x000000044036c981 */ /* 0x000562000c2e1900 */
[C---:B0-----:R-:W-:Y:S01]  /*0e40*/  IMAD.WIDE R74, R21.reuse, 0x4, R2 ;  /* 0x00000004154a7825 */ /* 0x041fe200078e0202 */
[----:B------:R-:W-:Y:S02]  /*0e50*/  CS2R R60, SRZ ;  /* 0x00000000003c7805 */ /* 0x000fe4000001ff00 */
[----:B------:R-:W-:Y:S01]  /*0e60*/  CS2R R62, SRZ ;  /* 0x00000000003e7805 */ /* 0x000fe2000001ff00 */
[----:B------:R0:W5:Y:S01]  /*0e70*/  @P5 LDG.E.EL R53, desc[UR4][R56.64+-0x400] ;  /* 0xfffc000438355981 */ /* 0x000162000c2e1900 */
[----:B------:R-:W-:Y:S01]  /*0e80*/  CS2R R70, SRZ ;  /* 0x0000000000467805 */ /* 0x000fe2000001ff00 */
[----:B---3--:R-:W-:Y:S01]  /*0e90*/  IMAD.WIDE R16, R21, 0x4, R12 ;  /* 0x0000000415107825 */ /* 0x008fe200078e020c */
[----:B------:R-:W-:Y:S01]  /*0ea0*/  CS2R R72, SRZ ;  /* 0x0000000000487805 */ /* 0x000fe2000001ff00 */
[----:B------:R-:W3:Y:S01]  /*0eb0*/  LDC.64 R12, c[0x0][0x230] ;  /* 0x00008c00ff0c7b82 */ /* 0x000ee20000000a00 */
[----:B------:R-:W5:Y:S01]  /*0ec0*/  @!P2 LDG.E.EL R59, desc[UR4][R74.64+-0x280] ;  /* 0xfffd80044a3ba981 */ /* 0x000f62000c2e1900 */
[----:B--2---:R-:W-:-:S02]  /*0ed0*/  CS2R R64, SRZ ;  /* 0x0000000000407805 */ /* 0x004fc4000001ff00 */
[----:B------:R-:W-:Y:S02]  /*0ee0*/  CS2R R78, SRZ ;  /* 0x00000000004e7805 */ /* 0x000fe4000001ff00 */
[----:B------:R-:W-:Y:S01]  /*0ef0*/  SEL R134, R88, RZ, !P4 ;  /* 0x000000ff58867207 */ /* 0x000fe20006000000 */
[----:B------:R2:W5:Y:S01]  /*0f00*/  @!P1 LDG.E.EL R58, desc[UR4][R68.64] ;  /* 0x00000004443a9981 */ /* 0x000562000c2e1900 */
[----:B0-----:R-:W-:Y:S02]  /*0f10*/  CS2R R56, SRZ ;  /* 0x0000000000387805 */ /* 0x001fe4000001ff00 */
[----:B------:R-:W-:Y:S02]  /*0f20*/  CS2R R82, SRZ ;  /* 0x0000000000527805 */ /* 0x000fe4000001ff00 */
[----:B------:R-:W-:Y:S01]  /*0f30*/  SEL R91, R91, RZ, !P4 ;  /* 0x000000ff5b5b7207 */ /* 0x000fe20006000000 */
[----:B------:R-:W5:Y:S01]  /*0f40*/  @!P4 LDG.E.EL R65, desc[UR4][R16.64] ;  /* 0x000000041041c981 */ /* 0x000f62000c2e1900 */
[----:B------:R-:W-:-:S02]  /*0f50*/  CS2R R76, SRZ ;  /* 0x00000000004c7805 */ /* 0x000fc4000001ff00 */
[----:B------:R-:W-:Y:S02]  /*0f60*/  CS2R R84, SRZ ;  /* 0x0000000000547805 */ /* 0x000fe4000001ff00 */
[----:B------:R-:W-:Y:S01]  /*0f70*/  CS2R R86, SRZ ;  /* 0x0000000000567805 */ /* 0x000fe2000001ff00 */
[----:B------:R0:W5:Y:S01]  /*0f80*/  @!P1 LDG.E.EL R57, desc[UR4][R66.64] ;  /* 0x0000000442399981 */ /* 0x000162000c2e1900 */
[----:B----4-:R-:W-:Y:S02]  /*0f90*/  SEL R133, R98, RZ, !P4 ;  /* 0x000000ff62857207 */ /* 0x010fe40006000000 */
[----:B--2---:R-:W-:Y:S02]  /*0fa0*/  CS2R R68, SRZ ;  /* 0x0000000000447805 */ /* 0x004fe4000001ff00 */
[----:B------:R-:W-:Y:S01]  /*0fb0*/  CS2R R94, SRZ ;  /* 0x00000000005e7805 */ /* 0x000fe2000001ff00 */
[----:B------:R-:W2:Y:S01]  /*0fc0*/  @!P2 LDG.E.EL R60, desc[UR4][R74.64+-0x280] ;  /* 0xfffd80044a3ca981 */ /* 0x000ea2000c2e1900 */
[----:B-----5:R-:W-:-:S02]  /*0fd0*/  SEL R100, R100, RZ, !P4 ;  /* 0x000000ff64647207 */ /* 0x020fc40006000000 */
[----:B------:R-:W-:Y:S02]  /*0fe0*/  CS2R R96, SRZ ;  /* 0x0000000000607805 */ /* 0x000fe4000001ff00 */
[----:B------:R-:W-:Y:S01]  /*0ff0*/  SEL R105, R105, RZ, !P1 ;  /* 0x000000ff69697207 */ /* 0x000fe20004800000 */
[----:B------:R-:W4:Y:S01]  /*1000*/  @!P2 LDG.E.EL R61, desc[UR4][R74.64+-0x280] ;  /* 0xfffd80044a3da981 */ /* 0x000f22000c2e1900 */
[----:B------:R-:W-:Y:S02]  /*1010*/  SEL R118, R103, RZ, !P1 ;  /* 0x000000ff67767207 */ /* 0x000fe40004800000 */
[----:B0-----:R-:W-:Y:S02]  /*1020*/  CS2R R66, SRZ ;  /* 0x0000000000427805 */ /* 0x001fe4000001ff00 */
[----:B------:R-:W-:Y:S01]  /*1030*/  CS2R R114, SRZ ;  /* 0x0000000000727805 */ /* 0x000fe2000001ff00 */
[----:B------:R0:W5:Y:S01]  /*1040*/  @!P2 LDG.E.EL R62, desc[UR4][R74.64+-0x280] ;  /* 0xfffd80044a3ea981 */ /* 0x000162000c2e1900 */
[----:B------:R-:W-:-:S02]  /*1050*/  CS2R R112, SRZ ;  /* 0x0000000000707805 */ /* 0x000fc4000001ff00 */
[----:B------:R-:W-:Y:S02]  /*1060*/  CS2R R130, SRZ ;  /* 0x0000000000827805 */ /* 0x000fe4000001ff00 */
[----:B------:R-:W-:Y:S01]  /*1070*/  SEL R108, R108, RZ, !P1 ;  /* 0x000000ff6c6c7207 */ /* 0x000fe20004800000 */
[----:B------:R-:W2:Y:S01]  /*1080*/  @!P4 LDG.E.EL R63, desc[UR4][R16.64] ;  /* 0x00000004103fc981 */ /* 0x000ea2000c2e1900 */
[----:B------:R-:W-:Y:S02]  /*1090*/  CS2R R136, SRZ ;  /* 0x0000000000887805 */ /* 0x000fe4000001ff00 */
[----:B------:R-:W-:Y:S01]  /*10a0*/  CS2R R140, SRZ ;  /* 0x00000000008c7805 */ /* 0x000fe2000001ff00 */
[----:B------:R-:W-:Y:S01]  /*10b0*/  ULDC.64 UR6, c[0x0][0x238] ;  /* 0x00008e0000067ab9 */ /* 0x000fe20000000a00 */
[----:B------:R-:W2:Y:S01]  /*10c0*/  @!P4 LDG.E.EL R64, desc[UR4][R16.64] ;  /* 0x000000041040c981 */ /* 0x000ea2000c2e1900 */
[----:B0-----:R-:W-:-:S03]  /*10d0*/  CS2R R74, SRZ ;  /* 0x00000000004a7805 */ /* 0x001fc6000001ff00 */
[----:B------:R1:W2:Y:S04]  /*10e0*/  @!P4 LDG.E.EL R66, desc[UR4][R16.64] ;  /* 0x000000041042c981 */ /* 0x0002a8000c2e1900 */
[----:B------:R-:W2:Y:S04]  /*10f0*/  @!P1 LDG.E.EL R67, desc[UR4][R80.64] ;  /* 0x0000000450439981 */ /* 0x000ea8000c2e1900 */
[----:B------:R0:W2:Y:S01]  /*1100*/  @!P1 LDG.E.EL R56, desc[UR4][R18.64] ;  /* 0x0000000412389981 */ /* 0x0000a2000c2e1900 */
[----:B-1----:R-:W-:-:S03]  /*1110*/  IMAD.WIDE R16, R21, 0x4, R14 ;  /* 0x0000000415107825 */ /* 0x002fc600078e020e */
[----:B------:R-:W2:Y:S04]  /*1120*/  @!P1 LDG.E.EL R68, desc[UR4][R80.64] ;  /* 0x0000000450449981 */ /* 0x000ea8000c2e1900 */
[----:B------:R-:W2:Y:S01]  /*1130*/  @!P4 LDG.E.EL R71, desc[UR4][R16.64] ;  /* 0x000000041047c981 */ /* 0x000ea2000c2e1900 */
[----:B------:R-:W-:Y:S01]  /*1140*/  FADD R134, R134, 0.0010000000474974513054 ;  /* 0x3a83126f86867421 */ /* 0x000fe20000000000 */
[----:B0-----:R-:W0:Y:S02]  /*1150*/  LDC.64 R18, c[0x0][0x290] ;  /* 0x0000a400ff127b82 */ /* 0x001e240000000a00 */
[----:B------:R-:W2:Y:S04]  /*1160*/  @!P4 LDG.E.EL R72, desc[UR4][R16.64] ;  /* 0x000000041048c981 */ /* 0x000ea8000c2e1900 */
[----:B------:R-:W2:Y:S04]  /*1170*/  @!P4 LDG.E.EL R73, desc[UR4][R16.64] ;  /* 0x000000041049c981 */ /* 0x000ea8000c2e1900 */
[----:B------:R3:W2:Y:S04]  /*1180*/  @!P4 LDG.E.EL R74, desc[UR4][R16.64] ;  /* 0x00000004104ac981 */ /* 0x0006a8000c2e1900 */
[----:B------:R-:W2:Y:S04]  /*1190*/  @!P1 LDG.E.EL R69, desc[UR4][R80.64] ;  /* 0x0000000450459981 */ /* 0x000ea8000c2e1900 */
[----:B------:R1:W2:Y:S01]  /*11a0*/  @!P1 LDG.E.EL R70, desc[UR4][R80.64] ;  /* 0x0000000450469981 */ /* 0x0002a2000c2e1900 */
[----:B---3--:R-:W-:-:S04]  /*11b0*/  IMAD.WIDE R16, R21, 0x4, R12 ;  /* 0x0000000415107825 */ /* 0x008fc800078e020c */
[----:B------:R-:W-:Y:S01]  /*11c0*/  FADD R139, R91, 0.0010000000474974513054 ;  /* 0x3a83126f5b8b7421 */ /* 0x000fe20000000000 */
[----:B------:R-:W-:Y:S01]  /*11d0*/  IMAD.WIDE R92, R23, 0x4, R12 ;  /* 0x00000004175c7825 */ /* 0x000fe200078e020c */
[----:B------:R-:W3:Y:S01]  /*11e0*/  @!P4 LDG.E.EL R79, desc[UR4][R16.64] ;  /* 0x00000004104fc981 */ /* 0x000ee2000c2e1900 */
[----:B------:R-:W0:Y:S02]  /*11f0*/  MUFU.SQRT R134, R134 ;  /* 0x0000008600867308 */ /* 0x000e240000002000 */
[----:B------:R-:W-:Y:S01]  /*1200*/  FADD R133, R133, 0.0010000000474974513054 ;  /* 0x3a83126f85857421 */ /* 0x000fe20000000000 */
[----:B-1----:R-:W-:Y:S01]  /*1210*/  CS2R R80, SRZ ;  /* 0x0000000000507805 */ /* 0x002fe2000001ff00 */
[----:B------:R-:W-:Y:S01]  /*1220*/  IMAD.WIDE R14, R23, 0x4, R14 ;  /* 0x00000004170e7825 */ /* 0x000fe200078e020e */
[----:B------:R-:W2:Y:S03]  /*1230*/  @!P4 LDG.E.EL R82, desc[UR4][R16.64] ;  /* 0x000000041052c981 */ /* 0x000ea6000c2e1900 */
[----:B------:R-:W-:Y:S01]  /*1240*/  FADD R132, R100, 0.0010000000474974513054 ;  /* 0x3a83126f64847421 */ /* 0x000fe20000000000 */
[----:B------:R-:W1:Y:S01]  /*1250*/  LDC.64 R12, c[0x0][0x2a0] ;  /* 0x0000a800ff0c7b82 */ /* 0x000e620000000a00 */
[----:B------:R-:W2:Y:S04]  /*1260*/  @!P4 LDG.E.EL R80, desc[UR4][R16.64] ;  /* 0x000000041050c981 */ /* 0x000ea8000c2e1900 */
[----:B------:R-:W2:Y:S01]  /*1270*/  @!P4 LDG.E.EL R81, desc[UR4][R16.64] ;  /* 0x000000041051c981 */ /* 0x000ea2000c2e1900 */
[----:B------:R-:W1:Y:S01]  /*1280*/  MUFU.SQRT R139, R139 ;  /* 0x0000008b008b7308 */ /* 0x000e620000002000 */
[----:B0-----:R-:W-:-:S02]  /*1290*/  FSETP.GT.AND P6, PT, R134, 8.50705917302346158658e+37, PT ;  /* 0x7e8000008600780b */ /* 0x001fc40003fc4000 */
[----:B------:R-:W2:Y:S04]  /*12a0*/  @!P1 LDG.E.EL R76, desc[UR4][R14.64] ;  /* 0x000000040e4c9981 */ /* 0x000ea8000c2e1900 */
[----:B------:R-:W2:Y:S04]  /*12b0*/  @!P1 LDG.E.EL R84, desc[UR4][R92.64] ;  /* 0x000000045c549981 */ /* 0x000ea8000c2e1900 */
[----:B------:R-:W2:Y:S04]  /*12c0*/  @!P1 LDG.E.EL R77, desc[UR4][R14.64] ;  /* 0x000000040e4d9981 */ /* 0x000ea8000c2e1900 */
[----:B------:R-:W2:Y:S01]  /*12d0*/  @!P1 LDG.E.EL R85, desc[UR4][R92.64] ;  /* 0x000000045c559981 */ /* 0x000ea2000c2e1900 */
[----:B------:R-:W-:-:S03]  /*12e0*/  FSETP.GEU.AND P0, PT, R134, 1.175494350822287508e-38, PT ;  /* 0x008000008600780b */ /* 0x000fc60003f0e000 */
[----:B------:R-:W2:Y:S01]  /*12f0*/  @!P1 LDG.E.EL R75, desc[UR4][R14.64] ;  /* 0x000000040e4b9981 */ /* 0x000ea2000c2e1900 */
[----:B------:R-:W-:-:S03]  /*1300*/  IMAD.MOV.U32 R91, RZ, RZ, 0x3e800000 ;  /* 0x3e800000ff5b7424 */ /* 0x000fc600078e00ff */
[----:B------:R0:W2:Y:S04]  /*1310*/  @!P1 LDG.E.EL R78, desc[UR4][R14.64] ;  /* 0x000000040e4e9981 */ /* 0x0000a8000c2e1900 */
[----:B------:R-:W2:Y:S04]  /*1320*/  @!P1 LDG.E.EL R83, desc[UR4][R92.64] ;  /* 0x000000045c539981 */ /* 0x000ea8000c2e1900 */
[----:B------:R1:W2:Y:S01]  /*1330*/  @!P1 LDG.E.EL R86, desc[UR4][R92.64] ;  /* 0x000000045c569981 */ /* 0x0002a2000c2e1900 */
[----:B0-----:R-:W-:-:S04]  /*1340*/  IMAD.WIDE R14, R21, 0x4, R18 ;  /* 0x00000004150e7825 */ /* 0x001fc800078e0212 */
[----:B------:R-:W-:Y:S01]  /*1350*/  IMAD.MOV.U32 R88, RZ, RZ, RZ ;  /* 0x000000ffff587224 */ /* 0x000fe200078e00ff */
[----:B------:R-:W0:Y:S01]  /*1360*/  MUFU.SQRT R133, R133 ;  /* 0x0000008500857308 */ /* 0x000e220000002000 */
[----:B------:R-:W-:-:S04]  /*1370*/  IMAD.WIDE R18, R23, 0x4, R18 ;  /* 0x0000000417127825 */ /* 0x000fc800078e0212 */
[----:B------:R-:W-:Y:S01]  /*1380*/  @P6 FMUL R134, R134, 0.25 ;  /* 0x3e80000086866820 */ /* 0x000fe20000400000 */
[----:B-1----:R-:W-:Y:S01]  /*1390*/  CS2R R92, SRZ ;  /* 0x00000000005c7805 */ /* 0x002fe2000001ff00 */
[----:B------:R-:W2:Y:S04]  /*13a0*/  @P3 LDG.E.EL R87, desc[UR4][R14.64+-0x400] ;  /* 0xfffc00040e573981 */ /* 0x000ea8000c2e1900 */
[----:B------:R-:W2:Y:S04]  /*13b0*/  @P5 LDG.E.EL R94, desc[UR4][R18.64+-0x400] ;  /* 0xfffc0004125e5981 */ /* 0x000ea8000c2e1900 */
[----:B------:R-:W2:Y:S04]  /*13c0*/  @P5 LDG.E.EL R92, desc[UR4][R18.64+-0x400] ;  /* 0xfffc0004125c5981 */ /* 0x000ea8000c2e1900 */
[----:B------:R-:W2:Y:S04]  /*13d0*/  @P5 LDG.E.EL R95, desc[UR4][R18.64+-0x400] ;  /* 0xfffc0004125f5981 */ /* 0x000ea8000c2e1900 */
[----:B------:R1:W2:Y:S01]  /*13e0*/  @P5 LDG.E.EL R93, desc[UR4][R18.64+-0x400] ;  /* 0xfffc0004125d5981 */ /* 0x0002a2000c2e1900 */
[----:B------:R-:W-:Y:S01]  /*13f0*/  @!P0 FMUL R134, R134, 16777216 ;  /* 0x4b80000086868820 */ /* 0x000fe20000400000 */
[----:B------:R-:W0:Y:S02]  /*1400*/  MUFU.SQRT R132, R132 ;  /* 0x0000008400847308 */ /* 0x000e240000002000 */
[----:B------:R-:W2:Y:S01]  /*1410*/  @P3 LDG.E.EL R89, desc[UR4][R14.64+-0x400] ;  /* 0xfffc00040e593981 */ /* 0x000ea2000c2e1900 */
[----:B------:R-:W-:-:S03]  /*1420*/  FADD R105, R105, 0.0010000000474974513054 ;  /* 0x3a83126f69697421 */ /* 0x000fc60000000000 */
[----:B------:R-:W2:Y:S01]  /*1430*/  @P3 LDG.E.EL R90, desc[UR4][R14.64+-0x400] ;  /* 0xfffc00040e5a3981 */ /* 0x000ea2000c2e1900 */
[----:B-1----:R-:W-:Y:S02]  /*1440*/  FSEL R18, R91, 1, P6 ;  /* 0x3f8000005b127808 */ /* 0x002fe40003000000 */
[C---:B------:R-:W-:Y:S01]  /*1450*/  FSETP.GT.AND P6, PT, R139.reuse, 8.50705917302346158658e+37, PT ;  /* 0x7e8000008b00780b */ /* 0x040fe20003fc4000 */
[----:B------:R1:W2:Y:S02]  /*1460*/  @P3 LDG.E.EL R88, desc[UR4][R14.64+-0x400] ;  /* 0xfffc00040e583981 */ /* 0x0002a4000c2e1900 */
[----:B------:R-:W-:Y:S01]  /*1470*/  @!P0 FMUL R18, R18, 16777216 ;  /* 0x4b80000012128820 */ /* 0x000fe20000400000 */
[----:B------:R-:W-:Y:S01]  /*1480*/  FSETP.GEU.AND P0, PT, R139, 1.175494350822287508e-38, PT ;  /* 0x008000008b00780b */ /* 0x000fe20003f0e000 */
[----:B------:R-:W-:Y:S01]  /*1490*/  FADD R118, R118, 0.0010000000474974513054 ;  /* 0x3a83126f76767421 */ /* 0x000fe20000000000 */
[----:B------:R-:W-:Y:S01]  /*14a0*/  FSEL R104, R91, 1, P6 ;  /* 0x3f8000005b687808 */ /* 0x000fe20003000000 */
[----:B------:R-:W-:Y:S01]  /*14b0*/  IMAD.MOV.U32 R98, RZ, RZ, RZ ;  /* 0x000000ffff627224 */ /* 0x000fe200078e00ff */
[----:B------:R-:W-:Y:S01]  /*14c0*/  SEL R123, R99, RZ, P3 ;  /* 0x000000ff637b7207 */ /* 0x000fe20001800000 */
[----:B------:R-:W2:Y:S01]  /*14d0*/  @!P2 LDG.E.EL R131, desc[UR4][R6.64+-0x280] ;  /* 0xfffd80040683a981 */ /* 0x000ea2000c2e1900 */
[----:B-1----:R-:W1:Y:S03]  /*14e0*/  LDC.64 R14, c[0x0][0x2a8] ;  /* 0x0000aa00ff0e7b82 */ /* 0x002e660000000a00 */
[----:B------:R-:W-:Y:S01]  /*14f0*/  @P6 FMUL R139, R139, 0.25 ;  /* 0x3e8000008b8b6820 */ /* 0x000fe20000400000 */
[----:B0-----:R-:W-:Y:S01]  /*1500*/  FSETP.GT.AND P6, PT, R133, 8.50705917302346158658e+37, PT ;  /* 0x7e8000008500780b */ /* 0x001fe20003fc4000 */
[----:B------:R-:W2:Y:S02]  /*1510*/  @!P2 LDG.E.EL R130, desc[UR4][R8.64+-0x280] ;  /* 0xfffd80040882a981 */ /* 0x000ea4000c2e1900 */
[----:B------:R-:W-:Y:S01]  /*1520*/  @!P0 FMUL R139, R139, 16777216 ;  /* 0x4b8000008b8b8820 */ /* 0x000fe20000400000 */
[----:B------:R-:W-:Y:S01]  /*1530*/  @!P0 FMUL R104, R104, 16777216 ;  /* 0x4b80000068688820 */ /* 0x000fe20000400000 */
[----:B------:R-:W-:Y:S01]  /*1540*/  FSETP.GEU.AND P0, PT, R133, 1.175494350822287508e-38, PT ;  /* 0x008000008500780b */ /* 0x000fe20003f0e000 */
[----:B------:R-:W0:Y:S01]  /*1550*/  MUFU.SQRT R105, R105 ;  /* 0x0000006900697308 */ /* 0x000e220000002000 */
[----:B------:R-:W-:-:S06]  /*1560*/  FSEL R103, R91, 1, P6 ;  /* 0x3f8000005b677808 */ /* 0x000fcc0003000000 */
[----:B------:R-:W-:Y:S01]  /*1570*/  @P6 FMUL R133, R133, 0.25 ;  /* 0x3e80000085856820 */ /* 0x000fe20000400000 */
[----:B------:R-:W-:-:S04]  /*1580*/  FSETP.GT.AND P6, PT, R132, 8.50705917302346158658e+37, PT ;  /* 0x7e8000008400780b */ /* 0x000fc80003fc4000 */
[----:B------:R-:W-:Y:S01]  /*1590*/  @!P0 FMUL R133, R133, 16777216 ;  /* 0x4b80000085858820 */ /* 0x000fe20000400000 */
[----:B------:R-:W-:Y:S01]  /*15a0*/  @!P0 FMUL R103, R103, 16777216 ;  /* 0x4b80000067678820 */ /* 0x000fe20000400000 */
[C---:B------:R-:W-:Y:S01]  /*15b0*/  FSETP.GEU.AND P0, PT, R132.reuse, 1.175494350822287508e-38, PT ;  /* 0x008000008400780b */ /* 0x040fe20003f0e000 */
[----:B------:R-:W-:Y:S02]  /*15c0*/  IMAD.MOV.U32 R19, RZ, RZ, RZ ;  /* 0x000000ffff137224 */ /* 0x000fe400078e00ff */
[----:B------:R-:W-:Y:S01]  /*15d0*/  IMAD.WIDE R16, R21, 0x4, R12 ;  /* 0x0000000415107825 */ /* 0x000fe200078e020c */
[----:B------:R-:W-:Y:S01]  /*15e0*/  FSEL R117, R91, 1, P6 ;  /* 0x3f8000005b757808 */ /* 0x000fe20003000000 */
[----:B------:R-:W1:Y:S01]  /*15f0*/  MUFU.SQRT R118, R118 ;  /* 0x0000007600767308 */ /* 0x000e620000002000 */
[----:B------:R-:W-:Y:S01]  /*1600*/  CS2R R100, SRZ ;  /* 0x0000000000647805 */ /* 0x000fe2000001ff00 */
[----:B------:R-:W-:Y:S01]  /*1610*/  @P6 FMUL R132, R132, 0.25 ;  /* 0x3e80000084846820 */ /* 0x000fe20000400000 */
[----:B------:R-:W2:Y:S01]  /*1620*/  @P3 LDG.E.EL R97, desc[UR4][R16.64+-0x400] ;  /* 0xfffc000410613981 */ /* 0x000ea2000c2e1900 */
[----:B------:R-:W-:Y:S01]  /*1630*/  IMAD.MOV.U32 R99, RZ, RZ, RZ ;  /* 0x000000ffff637224 */ /* 0x000fe200078e00ff */
[----:B0-----:R-:W-:-:S02]  /*1640*/  FSETP.GT.AND P6, PT, R105, 8.50705917302346158658e+37, PT ;  /* 0x7e8000006900780b */ /* 0x001fc40003fc4000 */
[----:B------:R-:W2:Y:S01]  /*1650*/  @P3 LDG.E.EL R96, desc[UR4][R16.64+-0x400] ;  /* 0xfffc000410603981 */ /* 0x000ea2000c2e1900 */
[----:B------:R-:W-:-:S03]  /*1660*/  @!P0 FMUL R132, R132, 16777216 ;  /* 0x4b80000084848820 */ /* 0x000fc60000400000 */
[----:B------:R-:W2:Y:S01]  /*1670*/  @P3 LDG.E.EL R98, desc[UR4][R16.64+-0x400] ;  /* 0xfffc000410623981 */ /* 0x000ea2000c2e1900 */
[----:B------:R-:W-:-:S03]  /*1680*/  @!P0 FMUL R117, R117, 16777216 ;  /* 0x4b80000075758820 */ /* 0x000fc60000400000 */
[----:B------:R1:W2:Y:S01]  /*1690*/  @P3 LDG.E.EL R19, desc[UR4][R16.64+-0x400] ;  /* 0xfffc000410133981 */ /* 0x0002a2000c2e1900 */
[----:B------:R-:W-:Y:S01]  /*16a0*/  FSETP.GEU.AND P0, PT, R105, 1.175494350822287508e-38, PT ;  /* 0x008000006900780b */ /* 0x000fe20003f0e000 */
[----:B-1----:R-:W-:Y:S01]  /*16b0*/  IMAD.WIDE R16, R21, 0x4, R14 ;  /* 0x0000000415107825 */ /* 0x002fe200078e020e */
[----:B------:R-:W-:-:S04]  /*16c0*/  SEL R121, R107, RZ, P3 ;  /* 0x000000ff6b797207 */ /* 0x000fc80001800000 */
[----:B------:R-:W2:Y:S04]  /*16d0*/  @P3 LDG.E.EL R102, desc[UR4][R16.64+-0x400] ;  /* 0xfffc000410663981 */ /* 0x000ea8000c2e1900 */
[----:B------:R-:W2:Y:S04]  /*16e0*/  @P3 LDG.E.EL R100, desc[UR4][R16.64+-0x400] ;  /* 0xfffc000410643981 */ /* 0x000ea8000c2e1900 */
[----:B------:R-:W2:Y:S04]  /*16f0*/  @P3 LDG.E.EL R101, desc[UR4][R16.64+-0x400] ;  /* 0xfffc000410653981 */ /* 0x000ea8000c2e1900 */
[----:B------:R0:W2:Y:S01]  /*1700*/  @P3 LDG.E.EL R99, desc[UR4][R16.64+-0x400] ;  /* 0xfffc000410633981 */ /* 0x0000a2000c2e1900 */
[----:B------:R-:W-:Y:S01]  /*1710*/  FSEL R116, R91, 1, P6 ;  /* 0x3f8000005b747808 */ /* 0x000fe20003000000 */
[----:B------:R-:W-:-:S04]  /*1720*/  IMAD.WIDE R14, R23, 0x4, R14 ;  /* 0x00000004170e7825 */ /* 0x000fc800078e020e */
[----:B------:R-:W-:Y:S01]  /*1730*/  @P6 FMUL R105, R105, 0.25 ;  /* 0x3e80000069696820 */ /* 0x000fe20000400000 */
[----:B0-----:R-:W-:Y:S01]  /*1740*/  FADD R16, R108, 0.0010000000474974513054 ;  /* 0x3a83126f6c107421 */ /* 0x001fe20000000000 */
[----:B------:R-:W-:Y:S01]  /*1750*/  FSETP.GT.AND P6, PT, R118, 8.50705917302346158658e+37, PT ;  /* 0x7e8000007600780b */ /* 0x000fe20003fc4000 */
[----:B------:R-:W-:Y:S01]  /*1760*/  @!P0 FMUL R116, R116, 16777216 ;  /* 0x4b80000074748820 */ /* 0x000fe20000400000 */
[----:B------:R-:W-:Y:S01]  /*1770*/  SEL R110, R110, RZ, !P1 ;  /* 0x000000ff6e6e7207 */ /* 0x000fe20004800000 */
[----:B------:R0:W1:Y:S01]  /*1780*/  MUFU.SQRT R107, R16 ;  /* 0x00000010006b7308 */ /* 0x0000620000002000 */
[----:B------:R-:W-:Y:S01]  /*1790*/  @!P0 FMUL R105, R105, 16777216 ;  /* 0x4b80000069698820 */ /* 0x000fe20000400000 */
[----:B------:R-:W3:Y:S01]  /*17a0*/  @P5 LDG.E.EL R115, desc[UR4][R14.64+-0x400] ;  /* 0xfffc00040e735981 */ /* 0x000ee2000c2e1900 */
[----:B------:R-:W-:-:S03]  /*17b0*/  FSETP.GEU.AND P0, PT, R118, 1.175494350822287508e-38, PT ;  /* 0x008000007600780b */ /* 0x000fc60003f0e000 */
[----:B------:R-:W3:Y:S01]  /*17c0*/  @P5 LDG.E.EL R113, desc[UR4][R14.64+-0x400] ;  /* 0xfffc00040e715981 */ /* 0x000ee2000c2e1900 */
[----:B0-----:R-:W-:Y:S01]  /*17d0*/  IMAD.WIDE R16, R23, 0x4, R12 ;  /* 0x0000000417107825 */ /* 0x001fe200078e020c */
[----:B------:R-:W-:-:S03]  /*17e0*/  SEL R128, R124, RZ, P5 ;  /* 0x000000ff7c807207 */ /* 0x000fc60002800000 */
[----:B------:R-:W-:Y:S01]  /*17f0*/  FADD R123, R123, 0.0010000000474974513054 ;  /* 0x3a83126f7b7b7421 */ /* 0x000fe20000000000 */
[----:B------:R-:W3:Y:S04]  /*1800*/  @P5 LDG.E.EL R112, desc[UR4][R14.64+-0x400] ;  /* 0xfffc00040e705981 */ /* 0x000ee8000c2e1900 */
[----:B------:R-:W3:Y:S01]  /*1810*/  @P5 LDG.E.EL R109, desc[UR4][R16.64+-0x400] ;  /* 0xfffc0004106d5981 */ /* 0x000ee2000c2e1900 */
[----:B------:R-:W-:Y:S01]  /*1820*/  FADD R126, R110, 0.0010000000474974513054 ;  /* 0x3a83126f6e7e7421 */ /* 0x000fe20000000000 */
[----:B------:R-:W-:Y:S02]  /*1830*/  IMAD.MOV.U32 R108, RZ, RZ, RZ ;  /* 0x000000ffff6c7224 */ /* 0x000fe400078e00ff */
[----:B------:R-:W-:Y:S01]  /*1840*/  IMAD.MOV.U32 R110, RZ, RZ, RZ ;  /* 0x000000ffff6e7224 */ /* 0x000fe200078e00ff */
[----:B------:R-:W3:Y:S01]  /*1850*/  @P5 LDG.E.EL R111, desc[UR4][R16.64+-0x400] ;  /* 0xfffc0004106f5981 */ /* 0x000ee2000c2e1900 */
[----:B------:R-:W-:Y:S01]  /*1860*/  SEL R12, R119, RZ, P3 ;  /* 0x000000ff770c7207 */ /* 0x000fe20001800000 */
[----:B------:R-:W-:Y:S01]  /*1870*/  @P6 FMUL R118, R118, 0.25 ;  /* 0x3e80000076766820 */ /* 0x000fe20000400000 */
[----:B------:R-:W-:Y:S01]  /*1880*/  FSEL R120, R91, 1, P6 ;  /* 0x3f8000005b787808 */ /* 0x000fe20003000000 */
[----:B------:R0:W0:Y:S01]  /*1890*/  MUFU.SQRT R119, R126 ;  /* 0x0000007e00777308 */ /* 0x0000220000002000 */
[----:B-1----:R-:W-:Y:S01]  /*18a0*/  FSETP.GT.AND P6, PT, R107, 8.50705917302346158658e+37, PT ;  /* 0x7e8000006b00780b */ /* 0x002fe20003fc4000 */
[----:B------:R-:W4:Y:S01]  /*18b0*/  @P5 LDG.E.EL R108, desc[UR4][R16.64+-0x400] ;  /* 0xfffc0004106c5981 */ /* 0x000f22000c2e1900 */
[----:B------:R-:W-:Y:S01]  /*18c0*/  SEL R13, R125, RZ, P5 ;  /* 0x000000ff7d0d7207 */ /* 0x000fe20002800000 */
[----:B------:R-:W-:-:S02]  /*18d0*/  FADD R12, R12, 0.0010000000474974513054 ;  /* 0x3a83126f0c0c7421 */ /* 0x000fc40000000000 */
[----:B------:R1:W5:Y:S01]  /*18e0*/  @P5 LDG.E.EL R110, desc[UR4][R14.64+-0x400] ;  /* 0xfffc00040e6e5981 */ /* 0x000362000c2e1900 */
[----:B------:R-:W-:Y:S01]  /*18f0*/  @!P0 FMUL R118, R118, 16777216 ;  /* 0x4b80000076768820 */ /* 0x000fe20000400000 */
[----:B------:R-:W-:Y:S01]  /*1900*/  @!P0 FMUL R120, R120, 16777216 ;  /* 0x4b80000078788820 */ /* 0x000fe20000400000 */
[----:B------:R-:W-:Y:S01]  /*1910*/  FSETP.GEU.AND P0, PT, R107, 1.175494350822287508e-38, PT ;  /* 0x008000006b00780b */ /* 0x000fe20003f0e000 */
[----:B------:R1:W-:Y:S01]  /*1920*/  MUFU.SQRT R125, R12 ;  /* 0x0000000c007d7308 */ /* 0x0003e20000002000 */
[----:B------:R-:W-:Y:S01]  /*1930*/  FADD R124, R13, 0.0010000000474974513054 ;  /* 0x3a83126f0d7c7421 */ /* 0x000fe20000000000 */
[----:B------:R-:W-:Y:S01]  /*1940*/  FADD R13, R128, 0.0010000000474974513054 ;  /* 0x3a83126f800d7421 */ /* 0x000fe20000000000 */
[----:B------:R-:W5:Y:S01]  /*1950*/  @P5 LDG.E.EL R114, desc[UR4][R16.64+-0x400] ;  /* 0xfffc000410725981 */ /* 0x000f62000c2e1900 */
[----:B------:R-:W-:Y:S02]  /*1960*/  SEL R135, R127, RZ, P5 ;  /* 0x000000ff7f877207 */ /* 0x000fe40002800000 */
[----:B0-----:R-:W-:Y:S01]  /*1970*/  FSEL R126, R91, 1, P6 ;  /* 0x3f8000005b7e7808 */ /* 0x001fe20003000000 */
[----:B-1----:R-:W0:Y:S01]  /*1980*/  LDC.64 R14, c[0x0][0x280] ;  /* 0x0000a000ff0e7b82 */ /* 0x002e220000000a00 */
[----:B------:R-:W-:Y:S01]  /*1990*/  SEL R12, R129, RZ, P5 ;  /* 0x000000ff810c7207 */ /* 0x000fe20002800000 */
[----:B------:R1:W-:Y:S01]  /*19a0*/  MUFU.SQRT R127, R13 ;  /* 0x0000000d007f7308 */ /* 0x0003e20000002000 */
[----:B------:R-:W-:Y:S01]  /*19b0*/  SEL R122, R106, RZ, P3 ;  /* 0x000000ff6a7a7207 */ /* 0x000fe20001800000 */
[----:B------:R-:W-:-:S02]  /*19c0*/  @P6 FMUL R107, R107, 0.25 ;  /* 0x3e8000006b6b6820 */ /* 0x000fc40000400000 */
[----:B------:R-:W-:Y:S01]  /*19d0*/  FADD R142, R12, 0.0010000000474974513054 ;  /* 0x3a83126f0c8e7421 */ /* 0x000fe20000000000 */
[----:B------:R-:W-:Y:S01]  /*19e0*/  IMAD.MOV.U32 R106, RZ, RZ, RZ ;  /* 0x000000ffff6a7224 */ /* 0x000fe200078e00ff */
[----:B------:R-:W-:Y:S02]  /*19f0*/  FSETP.GT.AND P6, PT, R119, 8.50705917302346158658e+37, PT ;  /* 0x7e8000007700780b */ /* 0x000fe40003fc4000 */
[----:B------:R-:W1:Y:S02]  /*1a00*/  MUFU.SQRT R123, R123 ;  /* 0x0000007b007b7308 */ /* 0x000e640000002000 */
[----:B-1----:R-:W1:Y:S01]  /*1a10*/  LDC.64 R12, c[0x0][0x268] ;  /* 0x00009a00ff0c7b82 */ /* 0x002e620000000a00 */
[----:B------:R-:W-:Y:S01]  /*1a20*/  @!P0 FMUL R107, R107, 16777216 ;  /* 0x4b8000006b6b8820 */ /* 0x000fe20000400000 */
[----:B------:R-:W-:Y:S01]  /*1a30*/  @!P0 FMUL R126, R126, 16777216 ;  /* 0x4b8000007e7e8820 */ /* 0x000fe20000400000 */
[----:B------:R-:W-:Y:S01]  /*1a40*/  FSETP.GEU.AND P0, PT, R119, 1.175494350822287508e-38, PT ;  /* 0x008000007700780b */ /* 0x000fe20003f0e000 */
[----:B------:R0:W5:Y:S01]  /*1a50*/  @!P2 LDG.E.EL R106, desc[UR4][R10.64+-0x280] ;  /* 0xfffd80040a6aa981 */ /* 0x000162000c2e1900 */
[----:B------:R-:W-:Y:S01]  /*1a60*/  FADD R122, R122, 0.0010000000474974513054 ;  /* 0x3a83126f7a7a7421 */ /* 0x000fe20000000000 */
[----:B------:R-:W-:-:S02]  /*1a70*/  FSEL R128, R91, 1, P6 ;  /* 0x3f8000005b807808 */ /* 0x000fc40003000000 */
[----:B0-----:R-:W0:Y:S03]  /*1a80*/  LDC.64 R10, c[0x0][0x278] ;  /* 0x00009e00ff0a7b82 */ /* 0x001e260000000a00 */
[----:B------:R-:W1:Y:S01]  /*1a90*/  MUFU.SQRT R122, R122 ;  /* 0x0000007a007a7308 */ /* 0x000e620000002000 */
[----:B------:R-:W-:Y:S01]  /*1aa0*/  @P6 FMUL R119, R119, 0.25 ;  /* 0x3e80000077776820 */ /* 0x000fe20000400000 */
[----:B------:R-:W-:-:S03]  /*1ab0*/  FSETP.GT.AND P6, PT, R123, 8.50705917302346158658e+37, PT ;  /* 0x7e8000007b00780b */ /* 0x000fc60003fc4000 */
[----:B------:R-:W-:Y:S01]  /*1ac0*/  @!P0 FMUL R128, R128, 16777216 ;  /* 0x4b80000080808820 */ /* 0x000fe20000400000 */
[----:B------:R-:W-:Y:S01]  /*1ad0*/  @!P0 FMUL R119, R119, 16777216 ;  /* 0x4b80000077778820 */ /* 0x000fe20000400000 */
[----:B------:R-:W-:Y:S01]  /*1ae0*/  FSETP.GEU.AND P0, PT, R123, 1.175494350822287508e-38, PT ;  /* 0x008000007b00780b */ /* 0x000fe20003f0e000 */
[----:B-1----:R-:W-:Y:S01]  /*1af0*/  IMAD.WIDE R6, R21, 0x4, R12 ;  /* 0x0000000415067825 */ /* 0x002fe200078e020c */
[----:B------:R-:W-:Y:S01]  /*1b00*/  FSEL R143, R91, 1, P6 ;  /* 0x3f8000005b8f7808 */ /* 0x000fe20003000000 */
[----:B------:R1:W-:Y:S03]  /*1b10*/  MUFU.RCP R151, R139 ;  /* 0x0000008b00977308 */ /* 0x0003e60000001000 */
[----:B------:R-:W5:Y:S02]  /*1b20*/  @!P2 LDG.E.EL R136, desc[UR4][R6.64+-0x280] ;  /* 0xfffd80040688a981 */ /* 0x000f64000c2e1900 */
[----:B------:R-:W-:Y:S01]  /*1b30*/  @P6 FMUL R123, R123, 0.25 ;  /* 0x3e8000007b7b6820 */ /* 0x000fe20000400000 */
[C---:B------:R-:W-:Y:S01]  /*1b40*/  FSETP.GT.AND P6, PT, R122.reuse, 8.50705917302346158658e+37, PT ;  /* 0x7e8000007a00780b */ /* 0x040fe20003fc4000 */
[----:B------:R-:W-:Y:S01]  /*1b50*/  IMAD.WIDE R16, R21, 0x4, R14 ;  /* 0x0000000415107825 */ /* 0x000fe200078e020e */
[----:B------:R-:W5:Y:S03]  /*1b60*/  @!P2 LDG.E.EL R137, desc[UR4][R6.64+-0x280] ;  /* 0xfffd80040689a981 */ /* 0x000f66000c2e1900 */
[----:B------:R-:W-:Y:S01]  /*1b70*/  @!P0 FMUL R123, R123, 16777216 ;  /* 0x4b8000007b7b8820 */ /* 0x000fe20000400000 */
[----:B-1----:R-:W-:Y:S01]  /*1b80*/  CS2R R138, SRZ ;  /* 0x00000000008a7805 */ /* 0x002fe2000001ff00 */
[----:B------:R-:W-:Y:S01]  /*1b90*/  @!P0 FMUL R143, R143, 16777216 ;  /* 0x4b8000008f8f8820 */ /* 0x000fe20000400000 */
[C---:B------:R-:W-:Y:S01]  /*1ba0*/  FSETP.GEU.AND P0, PT, R122.reuse, 1.175494350822287508e-38, PT ;  /* 0x008000007a00780b */ /* 0x040fe20003f0e000 */
[----:B0-----:R-:W-:Y:S01]  /*1bb0*/  IMAD.WIDE R8, R21, 0x4, R10 ;  /* 0x0000000415087825 */ /* 0x001fe200078e020a */
[----:B------:R-:W5:Y:S01]  /*1bc0*/  @!P2 LDG.E.EL R141, desc[UR4][R16.64+-0x280] ;  /* 0xfffd8004108da981 */ /* 0x000f62000c2e1900 */
[----:B------:R-:W-:Y:S03]  /*1bd0*/  MUFU.RCP R156, R133 ;  /* 0x00000085009c7308 */ /* 0x000fe60000001000 */
[----:B------:R-:W5:Y:S01]  /*1be0*/  @!P2 LDG.E.EL R139, desc[UR4][R8.64+-0x280] ;  /* 0xfffd8004088ba981 */ /* 0x000f62000c2e1900 */
[----:B------:R-:W-:-:S03]  /*1bf0*/  @P6 FMUL R122, R122, 0.25 ;  /* 0x3e8000007a7a6820 */ /* 0x000fc60000400000 */
[----:B------:R-:W5:Y:S01]  /*1c00*/  @!P2 LDG.E.EL R138, desc[UR4][R6.64+-0x280] ;  /* 0xfffd8004068aa981 */ /* 0x000f62000c2e1900 */
[----:B------:R0:W-:Y:S01]  /*1c10*/  MUFU.RCP R154, R132 ;  /* 0x00000084009a7308 */ /* 0x0001e20000001000 */
[----:B------:R-:W-:Y:S01]  /*1c20*/  FADD R135, R135, 0.0010000000474974513054 ;  /* 0x3a83126f87877421 */ /* 0x000fe20000000000 */
[----:B------:R-:W-:Y:S01]  /*1c30*/  @!P0 FMUL R122, R122, 16777216 ;  /* 0x4b8000007a7a8820 */ /* 0x000fe20000400000 */
[----:B------:R-:W5:Y:S01]  /*1c40*/  @!P2 LDG.E.EL R140, desc[UR4][R8.64+-0x280] ;  /* 0xfffd8004088ca981 */ /* 0x000f62000c2e1900 */
[----:B0-----:R-:W-:-:S04]  /*1c50*/  CS2R R132, SRZ ;  /* 0x0000000000847805 */ /* 0x001fc8000001ff00 */
[----:B------:R-:W-:Y:S02]  /*1c60*/  MUFU.SQRT R129, R135 ;  /* 0x0000008700817308 */ /* 0x000fe40000002000 */
[----:B------:R-:W5:Y:S06]  /*1c70*/  @!P2 LDG.E.EL R133, desc[UR4][R16.64+-0x280] ;  /* 0xfffd80041085a981 */ /* 0x000f6c000c2e1900 */
[----:B------:R0:W-:Y:S01]  /*1c80*/  MUFU.RCP R145, R134 ;  /* 0x0000008600917308 */ /* 0x0001e20000001000 */
[----:B------:R-:W-:Y:S01]  /*1c90*/  FADD R121, R121, 0.0010000000474974513054 ;  /* 0x3a83126f79797421 */ /* 0x000fe20000000000 */
[----:B------:R-:W5:Y:S06]  /*1ca0*/  @!P2 LDG.E.EL R132, desc[UR4][R16.64+-0x280] ;  /* 0xfffd80041084a981 */ /* 0x000f6c000c2e1900 */
[----:B------:R-:W-:Y:S01]  /*1cb0*/  MUFU.RCP R148, R123 ;  /* 0x0000007b00947308 */ /* 0x000fe20000001000 */
[----:B0-----:R-:W-:-:S06]  /*1cc0*/  CS2R R134, SRZ ;  /* 0x0000000000867805 */ /* 0x001fcc000001ff00 */
[----:B------:R0:W5:Y:S01]  /*1cd0*/  @!P2 LDG.E.EL R134, desc[UR4][R6.64+-0x280] ;  /* 0xfffd80040686a981 */ /* 0x000162000c2e1900 */
[----:B------:R1:W-:Y:S03]  /*1ce0*/  MUFU.RCP R149, R122 ;  /* 0x0000007a00957308 */ /* 0x0003e60000001000 */
[----:B------:R0:W5:Y:S01]  /*1cf0*/  @!P2 LDG.E.EL R135, desc[UR4][R4.64+-0x280] ;  /* 0xfffd80040487a981 */ /* 0x000162000c2e1900 */
[----:B-1----:R-:W-:Y:S01]  /*1d00*/  CS2R R122, SRZ ;  /* 0x00000000007a7805 */ /* 0x002fe2000001ff00 */
[----:B0-----:R-:W-:-:S03]  /*1d10*/  IMAD.MOV.U32 R6, RZ, RZ, RZ ;  /* 0x000000ffff067224 */ /* 0x001fc600078e00ff */
[----:B------:R-:W0:Y:S02]  /*1d20*/  MUFU.SQRT R121, R121 ;  /* 0x0000007900797308 */ /* 0x000e240000002000 */
[----:B------:R-:W5:Y:S04]  /*1d30*/  @!P2 LDG.E.EL R123, desc[UR4][R8.64+-0x280] ;  /* 0xfffd8004087ba981 */ /* 0x000f68000c2e1900 */
[----:B------:R-:W5:Y:S04]  /*1d40*/  @!P2 LDG.E.EL R6, desc[UR4][R16.64+-0x280] ;  /* 0xfffd80041006a981 */ /* 0x000f68000c2e1900 */
[----:B------:R1:W5:Y:S01]  /*1d50*/  @!P2 LDG.E.EL R122, desc[UR4][R8.64+-0x280] ;  /* 0xfffd8004087aa981 */ /* 0x000362000c2e1900 */
[----:B------:R-:W-:-:S02]  /*1d60*/  FSEL R144, R91, 1, P6 ;  /* 0x3f8000005b907808 */ /* 0x000fc40003000000 */
[----:B0-----:R-:W-:-:S03]  /*1d70*/  FSETP.GT.AND P6, PT, R121, 8.50705917302346158658e+37, PT ;  /* 0x7e8000007900780b */ /* 0x001fc60003fc4000 */
[----:B------:R-:W-:Y:S01]  /*1d80*/  @!P0 FMUL R144, R144, 16777216 ;  /* 0x4b80000090908820 */ /* 0x000fe20000400000 */
[----:B------:R-:W-:Y:S01]  /*1d90*/  FSETP.GEU.AND P0, PT, R121, 1.175494350822287508e-38, PT ;  /* 0x008000007900780b */ /* 0x000fe20003f0e000 */
[----:B------:R-:W0:Y:S01]  /*1da0*/  MUFU.SQRT R124, R124 ;  /* 0x0000007c007c7308 */ /* 0x000e220000002000 */
[----:B------:R-:W-:-:S07]  /*1db0*/  FSEL R146, R91, 1, P6 ;  /* 0x3f8000005b927808 */ /* 0x000fce0003000000 */
[----:B------:R-:W-:Y:S01]  /*1dc0*/  @P6 FMUL R121, R121, 0.25 ;  /* 0x3e80000079796820 */ /* 0x000fe20000400000 */
[----:B------:R-:W-:-:S03]  /*1dd0*/  FSETP.GT.AND P6, PT, R125, 8.50705917302346158658e+37, PT ;  /* 0x7e8000007d00780b */ /* 0x000fc60003fc4000 */
[----:B------:R-:W-:Y:S01]  /*1de0*/  @!P0 FMUL R121, R121, 16777216 ;  /* 0x4b80000079798820 */ /* 0x000fe20000400000 */
[----:B------:R-:W-:Y:S01]  /*1df0*/  @!P0 FMUL R146, R146, 16777216 ;  /* 0x4b80000092928820 */ /* 0x000fe20000400000 */
[----:B------:R-:W-:Y:S02]  /*1e00*/  FSETP.GEU.AND P0, PT, R125, 1.175494350822287508e-38, PT ;  /* 0x008000007d00780b */ /* 0x000fe40003f0e000 */
[----:B------:R-:W-:-:S06]  /*1e10*/  FSEL R147, R91, 1, P6 ;  /* 0x3f8000005b937808 */ /* 0x000fcc0003000000 */
[----:B------:R-:W-:Y:S01]  /*1e20*/  @P6 FMUL R125, R125, 0.25 ;  /* 0x3e8000007d7d6820 */ /* 0x000fe20000400000 */
[----:B0-----:R-:W-:-:S04]  /*1e30*/  FSETP.GT.AND P6, PT, R124, 8.50705917302346158658e+37, PT ;  /* 0x7e8000007c00780b */ /* 0x001fc80003fc4000 */
[----:B------:R-:W-:Y:S01]  /*1e40*/  @!P0 FMUL R125, R125, 16777216 ;  /* 0x4b8000007d7d8820 */ /* 0x000fe20000400000 */
[----:B------:R-:W-:Y:S01]  /*1e50*/  @!P0 FMUL R147, R147, 16777216 ;  /* 0x4b80000093938820 */ /* 0x000fe20000400000 */
[----:B------:R-:W-:Y:S02]  /*1e60*/  FSETP.GEU.AND P0, PT, R124, 1.175494350822287508e-38, PT ;  /* 0x008000007c00780b */ /* 0x000fe40003f0e000 */
[----:B------:R-:W-:-:S05]  /*1e70*/  FSEL R150, R91, 1, P6 ;  /* 0x3f8000005b967808 */ /* 0x000fca0003000000 */
[----:B------:R-:W-:Y:S01]  /*1e80*/  @P6 FMUL R124, R124, 0.25 ;  /* 0x3e8000007c7c6820 */ /* 0x000fe20000400000 */
[----:B------:R-:W-:-:S05]  /*1e90*/  FSETP.GT.AND P6, PT, R127, 8.50705917302346158658e+37, PT ;  /* 0x7e8000007f00780b */ /* 0x000fca0003fc4000 */
[----:B------:R-:W-:Y:S01]  /*1ea0*/  @!P0 FMUL R124, R124, 16777216 ;  /* 0x4b8000007c7c8820 */ /* 0x000fe20000400000 */
[----:B------:R-:W-:Y:S01]  /*1eb0*/  @!P0 FMUL R150, R150, 16777216 ;  /* 0x4b80000096968820 */ /* 0x000fe20000400000 */
[----:B------:R-:W-:Y:S02]  /*1ec0*/  FSETP.GEU.AND P0, PT, R127, 1.175494350822287508e-38, PT ;  /* 0x008000007f00780b */ /* 0x000fe40003f0e000 */
[----:B------:R-:W-:-:S04]  /*1ed0*/  FSEL R4, R91, 1, P6 ;  /* 0x3f8000005b047808 */ /* 0x000fc80003000000 */
[----:B------:R-:W-:Y:S01]  /*1ee0*/  @P6 FMUL R127, R127, 0.25 ;  /* 0x3e8000007f7f6820 */ /* 0x000fe20000400000 */
[----:B------:R-:W-:-:S06]  /*1ef0*/  FSETP.GT.AND P6, PT, R129, 8.50705917302346158658e+37, PT ;  /* 0x7e8000008100780b */ /* 0x000fcc0003fc4000 */
[----:B------:R-:W-:Y:S01]  /*1f00*/  @!P0 FMUL R127, R127, 16777216 ;  /* 0x4b8000007f7f8820 */ /* 0x000fe20000400000 */
[----:B------:R-:W-:Y:S01]  /*1f10*/  @!P0 FMUL R4, R4, 16777216 ;  /* 0x4b80000004048820 */ /* 0x000fe20000400000 */
[----:B------:R-:W-:-:S05]  /*1f20*/  FSETP.GEU.AND P0, PT, R129, 1.175494350822287508e-38, PT ;  /* 0x008000008100780b */ /* 0x000fca0003f0e000 */
[----:B------:R-:W-:Y:S01]  /*1f30*/  @P6 FMUL R129, R129, 0.25 ;  /* 0x3e80000081816820 */ /* 0x000fe20000400000 */
[----:B------:R-:W0:Y:S07]  /*1f40*/  MUFU.RCP R5, R118 ;  /* 0x0000007600057308 */ /* 0x000e2e0000001000 */
[----:B------:R-:W-:Y:S01]  /*1f50*/  @!P0 FMUL R129, R129, 16777216 ;  /* 0x4b80000081818820 */ /* 0x000fe20000400000 */
[----:B------:R-:W-:Y:S01]  /*1f60*/  MUFU.SQRT R142, R142 ;  /* 0x0000008e008e7308 */ /* 0x000fe20000002000 */
[----:B-1----:R-:W-:-:S02]  /*1f70*/  SEL R9, R52, RZ, !P4 ;  /* 0x000000ff34097207 */ /* 0x002fc40006000000 */
[----:B------:R-:W-:-:S05]  /*1f80*/  SEL R52, R59, RZ, !P2 ;  /* 0x000000ff3b347207 */ /* 0x000fca0005000000 */
[----:B------:R-:W1:Y:S01]  /*1f90*/  MUFU.RCP R129, R129 ;  /* 0x0000008100817308 */ /* 0x000e620000001000 */
[----:B------:R-:W-:Y:S01]  /*1fa0*/  FSEL R8, R91, 1, P6 ;  /* 0x3f8000005b087808 */ /* 0x000fe20003000000 */
[----:B------:R-:W-:Y:S01]  /*1fb0*/  FMUL R145, R145, R18 ;  /* 0x0000001291917220 */ /* 0x000fe20000400000 */
[----:B------:R-:W-:Y:S01]  /*1fc0*/  SEL R18, R65, RZ, !P4 ;  /* 0x000000ff41127207 */ /* 0x000fe20006000000 */
[----:B------:R-:W-:-:S04]  /*1fd0*/  FADD R52, R52, 0.0010000000474974513054 ;  /* 0x3a83126f34347421 */ /* 0x000fc80000000000 */
[----:B------:R-:W1:Y:S01]  /*1fe0*/  MUFU.RCP R105, R105 ;  /* 0x0000006900697308 */ /* 0x000e620000001000 */
[----:B------:R-:W-:Y:S01]  /*1ff0*/  @!P0 FMUL R8, R8, 16777216 ;  /* 0x4b80000008088820 */ /* 0x000fe20000400000 */
[----:B0-----:R-:W-:Y:S01]  /*2000*/  FMUL R120, R5, R120 ;  /* 0x0000007805787220 */ /* 0x001fe20000400000 */
[----:B------:R-:W-:Y:S01]  /*2010*/  FADD R9, R9, -R18 ;  /* 0x8000001209097221 */ /* 0x000fe20000000000 */
[----:B------:R-:W-:Y:S01]  /*2020*/  FMUL R156, R156, R103 ;  /* 0x000000679c9c7220 */ /* 0x000fe20000400000 */
[----:B--2---:R-:W-:-:S03]  /*2030*/  SEL R18, R67, RZ, !P1 ;  /* 0x000000ff43127207 */ /* 0x004fc60004800000 */
[----:B------:R-:W0:Y:S01]  /*2040*/  MUFU.RCP R7, R124 ;  /* 0x0000007c00077308 */ /* 0x000e220000001000 */
[----:B-1----:R-:W-:Y:S01]  /*2050*/  FMUL R5, R129, R8 ;  /* 0x0000000881057220 */ /* 0x002fe20000400000 */
[----:B------:R-:W-:Y:S02]  /*2060*/  SEL R55, R55, RZ, !P1 ;  /* 0x000000ff37377207 */ /* 0x000fe40004800000 */
[----:B------:R-:W-:Y:S02]  /*2070*/  FSETP.GT.AND P6, PT, R142, 8.50705917302346158658e+37, PT ;  /* 0x7e8000008e00780b */ /* 0x000fe40003fc4000 */
[----:B------:R-:W-:Y:S02]  /*2080*/  SEL R8, R51, RZ, !P4 ;  /* 0x000000ff33087207 */ /* 0x000fe40006000000 */
[----:B------:R-:W1:Y:S01]  /*2090*/  MUFU.SQRT R52, R52 ;  /* 0x0000003400347308 */ /* 0x000e620000002000 */
[----:B------:R-:W-:Y:S01]  /*20a0*/  SEL R51, R54, RZ, !P4 ;  /* 0x000000ff36337207 */ /* 0x000fe20006000000 */
[----:B------:R-:W-:Y:S01]  /*20b0*/  FMUL R156, R156, R9 ;  /* 0x000000099c9c7220 */ /* 0x000fe20000400000 */
[----:B------:R-:W-:-:S02]  /*20c0*/  SEL R63, R63, RZ, !P4 ;  /* 0x000000ff3f3f7207 */ /* 0x000fc40006000000 */
[----:B------:R-:W-:Y:S02]  /*20d0*/  SEL R16, R50, RZ, !P4 ;  /* 0x000000ff32107207 */ /* 0x000fe40006000000 */
[----:B------:R-:W-:Y:S01]  /*20e0*/  SEL R54, R60, RZ, !P2 ;  /* 0x000000ff3c367207 */ /* 0x000fe20005000000 */
[----:B------:R-:W-:Y:S01]  /*20f0*/  FMUL R116, R105, R116 ;  /* 0x0000007469747220 */ /* 0x000fe20000400000 */
[----:B------:R-:W-:Y:S01]  /*2100*/  FADD R9, R55, -R18 ;  /* 0x8000001237097221 */ /* 0x000fe20000000000 */
[----:B------:R-:W-:Y:S02]  /*2110*/  SEL R59, R68, RZ, !P1 ;  /* 0x000000ff443b7207 */ /* 0x000fe40004800000 */
[----:B------:R-:W-:Y:S01]  /*2120*/  SEL R56, R56, RZ, !P1 ;  /* 0x000000ff38387207 */ /* 0x000fe20004800000 */
[----:B------:R-:W-:Y:S01]  /*2130*/  FADD R16, R16, -R63 ;  /* 0x8000003f10107221 */ /* 0x000fe20000000000 */
[----:B------:R-:W-:Y:S01]  /*2140*/  FADD R54, R54, 0.0010000000474974513054 ;  /* 0x3a83126f36367421 */ /* 0x000fe20000000000 */
[----:B------:R-:W-:Y:S01]  /*2150*/  FMUL R50, R116, R9 ;  /* 0x0000000974327220 */ /* 0x000fe20000400000 */
[----:B------:R-:W-:Y:S01]  /*2160*/  SEL R71, R71, RZ, !P4 ;  /* 0x000000ff47477207 */ /* 0x000fe20006000000 */
[----:B------:R-:W-:Y:S01]  /*2170*/  FADD R9, R56, -R59 ;  /* 0x8000003b38097221 */ /* 0x000fe20000000000 */
[----:B---3--:R-:W-:Y:S01]  /*2180*/  SEL R56, R79, RZ, !P4 ;  /* 0x000000ff4f387207 */ /* 0x008fe20006000000 */
[----:B------:R-:W-:Y:S01]  /*2190*/  FMUL R16, R145, R16 ;  /* 0x0000001091107220 */ /* 0x000fe20000400000 */
[C---:B------:R-:W-:Y:S01]  /*21a0*/  FSETP.GEU.AND P0, PT, R142.reuse, 1.175494350822287508e-38, PT ;  /* 0x008000008e00780b */ /* 0x040fe20003f0e000 */
[----:B0-----:R-:W-:Y:S01]  /*21b0*/  FMUL R150, R7, R150 ;  /* 0x0000009607967220 */ /* 0x001fe20000400000 */
[----:B------:R-:W-:Y:S01]  /*21c0*/  @P6 FMUL R142, R142, 0.25 ;  /* 0x3e8000008e8e6820 */ /* 0x000fe20000400000 */
[----:B------:R-:W-:Y:S01]  /*21d0*/  FSEL R7, R91, 1, P6 ;  /* 0x3f8000005b077808 */ /* 0x000fe20003000000 */
[----:B------:R-:W-:Y:S01]  /*21e0*/  MUFU.SQRT R54, R54 ;  /* 0x0000003600367308 */ /* 0x000fe20000002000 */
[----:B-1----:R-:W-:Y:S01]  /*21f0*/  FSETP.GT.AND P6, PT, R52, 8.50705917302346158658e+37, PT ;  /* 0x7e8000003400780b */ /* 0x002fe20003fc4000 */
[----:B------:R-:W-:Y:S01]  /*2200*/  FFMA R16, R71, R16, R56 ;  /* 0x0000001047107223 */ /* 0x000fe20000000038 */
[----:B----4-:R-:W-:-:S05]  /*2210*/  SEL R56, R61, RZ, !P2 ;  /* 0x000000ff3d387207 */ /* 0x010fca0005000000 */
[----:B------:R-:W0:Y:S01]  /*2220*/  MUFU.RCP R119, R119 ;  /* 0x0000007700777308 */ /* 0x000e220000001000 */
[----:B------:R-:W-:Y:S01]  /*2230*/  SEL R17, R64, RZ, !P4 ;  /* 0x000000ff40117207 */ /* 0x000fe20006000000 */
[----:B------:R-:W-:Y:S01]  /*2240*/  FADD R56, R56, 0.0010000000474974513054 ;  /* 0x3a83126f38387421 */ /* 0x000fe20000000000 */
[----:B------:R-:W-:-:S05]  /*2250*/  SEL R66, R66, RZ, !P4 ;  /* 0x000000ff42427207 */ /* 0x000fca0006000000 */
[----:B------:R-:W1:Y:S01]  /*2260*/  MUFU.RCP R107, R107 ;  /* 0x0000006b006b7308 */ /* 0x000e620000001000 */
[----:B------:R-:W-:Y:S02]  /*2270*/  SEL R18, R69, RZ, !P1 ;  /* 0x000000ff45127207 */ /* 0x000fe40004800000 */
[----:B------:R-:W-:Y:S01]  /*2280*/  SEL R55, R57, RZ, !P1 ;  /* 0x000000ff39377207 */ /* 0x000fe20004800000 */
[----:B------:R-:W-:Y:S01]  /*2290*/  FADD R8, R8, -R17 ;  /* 0x8000001108087221 */ /* 0x000fe20000000000 */
[----:B------:R-:W-:Y:S01]  /*22a0*/  SEL R70, R70, RZ, !P1 ;  /* 0x000000ff46467207 */ /* 0x000fe20004800000 */
[----:B------:R-:W-:Y:S01]  /*22b0*/  FMUL R151, R151, R104 ;  /* 0x0000006897977220 */ /* 0x000fe20000400000 */
[----:B------:R-:W-:Y:S01]  /*22c0*/  SEL R17, R58, RZ, !P1 ;  /* 0x000000ff3a117207 */ /* 0x000fe20004800000 */
[----:B------:R-:W-:Y:S01]  /*22d0*/  @!P0 FMUL R142, R142, 16777216 ;  /* 0x4b8000008e8e8820 */ /* 0x000fe20000400000 */
[----:B------:R-:W-:Y:S01]  /*22e0*/  @!P0 FMUL R7, R7, 16777216 ;  /* 0x4b80000007078820 */ /* 0x000fe20000400000 */
[----:B------:R-:W-:Y:S01]  /*22f0*/  FMUL R154, R154, R117 ;  /* 0x000000759a9a7220 */ /* 0x000fe20000400000 */
[----:B------:R-:W-:Y:S01]  /*2300*/  FADD R51, R51, -R66 ;  /* 0x8000004233337221 */ /* 0x000fe20000000000 */
[----:B------:R-:W-:Y:S01]  /*2310*/  FADD R55, R55, -R18 ;  /* 0x8000001237377221 */ /* 0x000fe20000000000 */
[----:B------:R-:W-:Y:S01]  /*2320*/  FSETP.GEU.AND P0, PT, R52, 1.175494350822287508e-38, PT ;  /* 0x008000003400780b */ /* 0x000fe20003f0e000 */
[----:B------:R-:W-:Y:S01]  /*2330*/  FMUL R18, R120, R9 ;  /* 0x0000000978127220 */ /* 0x000fe20000400000 */
[----:B------:R-:W2:Y:S01]  /*2340*/  MUFU.SQRT R56, R56 ;  /* 0x0000003800387308 */ /* 0x000ea20000002000 */
[----:B------:R-:W-:Y:S01]  /*2350*/  @P6 FMUL R52, R52, 0.25 ;  /* 0x3e80000034346820 */ /* 0x000fe20000400000 */
[----:B------:R-:W-:Y:S01]  /*2360*/  FSEL R57, R91, 1, P6 ;  /* 0x3f8000005b397808 */ /* 0x000fe20003000000 */
[----:B0-----:R-:W-:Y:S01]  /*2370*/  FMUL R128, R119, R128 ;  /* 0x0000008077807220 */ /* 0x001fe20000400000 */
[----:B------:R-:W-:Y:S01]  /*2380*/  SEL R9, R72, RZ, !P4 ;  /* 0x000000ff48097207 */ /* 0x000fe20006000000 */
[----:B------:R-:W-:Y:S01]  /*2390*/  FMUL R8, R151, R8 ;  /* 0x0000000897087220 */ /* 0x000fe20000400000 */
[----:B------:R-:W-:Y:S01]  /*23a0*/  SEL R80, R80, RZ, !P4 ;  /* 0x000000ff50507207 */ /* 0x000fe20006000000 */
[----:B------:R-:W-:Y:S01]  /*23b0*/  FADD R17, R17, -R70 ;  /* 0x8000004611117221 */ /* 0x000fe20000000000 */
[----:B------:R-:W-:Y:S01]  /*23c0*/  FSETP.GT.AND P6, PT, R54, 8.50705917302346158658e+37, PT ;  /* 0x7e8000003600780b */ /* 0x000fe20003fc4000 */
[----:B------:R-:W-:Y:S01]  /*23d0*/  FMUL R51, R154, R51 ;  /* 0x000000339a337220 */ /* 0x000fe20000400000 */
[----:B------:R-:W-:-:S02]  /*23e0*/  SEL R73, R73, RZ, !P4 ;  /* 0x000000ff49497207 */ /* 0x000fc40006000000 */
[----:B------:R-:W-:Y:S02]  /*23f0*/  SEL R58, R81, RZ, !P4 ;  /* 0x000000ff513a7207 */ /* 0x000fe40006000000 */
[----:B------:R-:W-:Y:S02]  /*2400*/  SEL R74, R74, RZ, !P4 ;  /* 0x000000ff4a4a7207 */ /* 0x000fe40006000000 */
[----:B------:R-:W-:Y:S02]  /*2410*/  SEL R59, R82, RZ, !P4 ;  /* 0x000000ff523b7207 */ /* 0x000fe40006000000 */
[----:B-----5:R-:W-:Y:S01]  /*2420*/  SEL R62, R62, RZ, !P2 ;  /* 0x000000ff3e3e7207 */ /* 0x020fe20005000000 */
[----:B-1----:R-:W-:Y:S01]  /*2430*/  FMUL R126, R107, R126 ;  /* 0x0000007e6b7e7220 */ /* 0x002fe20000400000 */
[----:B------:R-:W-:Y:S01]  /*2440*/  FMUL R128, R128, R17 ;  /* 0x0000001180807220 */ /* 0x000fe20000400000 */
[----:B------:R-:W-:Y:S01]  /*2450*/  FFMA R8, R9, R8, R80 ;  /* 0x0000000809087223 */ /* 0x000fe20000000050 */
[----:B------:R-:W-:Y:S01]  /*2460*/  FFMA R9, R73, R156, R58 ;  /* 0x0000009c49097223 */ /* 0x000fe2000000003a */
[----:B------:R-:W-:Y:S01]  /*2470*/  SEL R17, R76, RZ, !P1 ;  /* 0x000000ff4c117207 */ /* 0x000fe20004800000 */
[----:B------:R-:W-:Y:S01]  /*2480*/  FFMA R51, R74, R51, R59 ;  /* 0x000000334a337223 */ /* 0x000fe2000000003b */
[----:B------:R-:W-:Y:S01]  /*2490*/  SEL R84, R84, RZ, !P1 ;  /* 0x000000ff54547207 */ /* 0x000fe20004800000 */
[----:B------:R-:W-:Y:S01]  /*24a0*/  FADD R59, R62, 0.0010000000474974513054 ;  /* 0x3a83126f3e3b7421 */ /* 0x000fe20000000000 */
[----:B------:R-:W-:Y:S01]  /*24b0*/  SEL R58, R77, RZ, !P1 ;  /* 0x000000ff4d3a7207 */ /* 0x000fe20004800000 */
[----:B------:R-:W-:Y:S01]  /*24c0*/  FMUL R55, R126, R55 ;  /* 0x000000377e377220 */ /* 0x000fe20000400000 */
[----:B------:R-:W-:Y:S01]  /*24d0*/  SEL R85, R85, RZ, !P1 ;  /* 0x000000ff55557207 */ /* 0x000fe20004800000 */
[----:B------:R-:W-:Y:S01]  /*24e0*/  FFMA R18, R17, R18, R84 ;  /* 0x0000001211127223 */ /* 0x000fe20000000054 */
[----:B------:R-:W-:Y:S01]  /*24f0*/  @!P0 FMUL R52, R52, 16777216 ;  /* 0x4b80000034348820 */ /* 0x000fe20000400000 */
[----:B------:R-:W-:Y:S01]  /*2500*/  @!P0 FMUL R57, R57, 16777216 ;  /* 0x4b80000039398820 */ /* 0x000fe20000400000 */
[----:B------:R-:W-:Y:S01]  /*2510*/  FSETP.GEU.AND P0, PT, R54, 1.175494350822287508e-38, PT ;  /* 0x008000003600780b */ /* 0x000fe20003f0e000 */
[----:B------:R-:W-:Y:S01]  /*2520*/  FFMA R17, R58, R55, R85 ;  /* 0x000000373a117223 */ /* 0x000fe20000000055 */
[----:B------:R-:W0:Y:S01]  /*2530*/  MUFU.SQRT R59, R59 ;  /* 0x0000003b003b7308 */ /* 0x000e220000002000 */
[----:B------:R-:W-:Y:S01]  /*2540*/  @P6 FMUL R54, R54, 0.25 ;  /* 0x3e80000036366820 */ /* 0x000fe20000400000 */
[----:B------:R-:W-:-:S02]  /*2550*/  FSEL R55, R91, 1, P6 ;  /* 0x3f8000005b377808 */ /* 0x000fc40003000000 */
[----:B--2---:R-:W-:Y:S02]  /*2560*/  FSETP.GT.AND P6, PT, R56, 8.50705917302346158658e+37, PT ;  /* 0x7e8000003800780b */ /* 0x004fe40003fc4000 */
[----:B------:R-:W-:Y:S02]  /*2570*/  SEL R75, R75, RZ, !P1 ;  /* 0x000000ff4b4b7207 */ /* 0x000fe40004800000 */
[----:B------:R-:W-:-:S03]  /*2580*/  FSEL R58, R91, 1, P6 ;  /* 0x3f8000005b3a7808 */ /* 0x000fc60003000000 */
[----:B------:R-:W-:Y:S01]  /*2590*/  @!P0 FMUL R54, R54, 16777216 ;  /* 0x4b80000036368820 */ /* 0x000fe20000400000 */
[----:B------:R-:W-:Y:S01]  /*25a0*/  @!P0 FMUL R55, R55, 16777216 ;  /* 0x4b80000037378820 */ /* 0x000fe20000400000 */
[C---:B------:R-:W-:Y:S02]  /*25b0*/  FSETP.GEU.AND P0, PT, R56.reuse, 1.175494350822287508e-38, PT ;  /* 0x008000003800780b */ /* 0x040fe40003f0e000 */
[----:B------:R-:W-:Y:S02]  /*25c0*/  SEL R60, R83, RZ, !P1 ;  /* 0x000000ff533c7207 */ /* 0x000fe40004800000 */
[----:B------:R-:W-:Y:S01]  /*25d0*/  @P6 FMUL R56, R56, 0.25 ;  /* 0x3e80000038386820 */ /* 0x000fe20000400000 */
[----:B0-----:R-:W-:Y:S02]  /*25e0*/  FSETP.GT.AND P6, PT, R59, 8.50705917302346158658e+37, PT ;  /* 0x7e8000003b00780b */ /* 0x001fe40003fc4000 */
[----:B------:R-:W-:Y:S01]  /*25f0*/  FFMA R50, R75, R50, R60 ;  /* 0x000000324b327223 */ /* 0x000fe2000000003c */
[----:B------:R-:W-:-:S02]  /*2600*/  SEL R61, R78, RZ, !P1 ;  /* 0x000000ff4e3d7207 */ /* 0x000fc40004800000 */
[----:B------:R-:W-:Y:S02]  /*2610*/  SEL R86, R86, RZ, !P1 ;  /* 0x000000ff56567207 */ /* 0x000fe40004800000 */
[----:B------:R-:W-:Y:S02]  /*2620*/  SEL R87, R87, RZ, P3 ;  /* 0x000000ff57577207 */ /* 0x000fe40001800000 */
[----:B------:R-:W-:Y:S01]  /*2630*/  SEL R60, R43, RZ, P3 ;  /* 0x000000ff2b3c7207 */ /* 0x000fe20001800000 */
[----:B------:R-:W-:Y:S01]  /*2640*/  FFMA R43, R61, R128, R86 ;  /* 0x000000803d2b7223 */ /* 0x000fe20000000056 */
[----:B------:R-:W-:Y:S01]  /*2650*/  @!P0 FMUL R56, R56, 16777216 ;  /* 0x4b80000038388820 */ /* 0x000fe20000400000 */
[----:B------:R-:W-:Y:S01]  /*2660*/  @!P0 FMUL R58, R58, 16777216 ;  /* 0x4b8000003a3a8820 */ /* 0x000fe20000400000 */
[----:B------:R-:W0:Y:S01]  /*2670*/  MUFU.RCP R121, R121 ;  /* 0x0000007900797308 */ /* 0x000e220000001000 */
[----:B------:R-:W-:Y:S01]  /*2680*/  FADD R61, R60, -R87 ;  /* 0x800000573c3d7221 */ /* 0x000fe20000000000 */
[C---:B------:R-:W-:Y:S01]  /*2690*/  FSETP.GEU.AND P0, PT, R59.reuse, 1.175494350822287508e-38, PT ;  /* 0x008000003b00780b */ /* 0x040fe20003f0e000 */
[----:B------:R-:W-:Y:S01]  /*26a0*/  @P6 FMUL R59, R59, 0.25 ;  /* 0x3e8000003b3b6820 */ /* 0x000fe20000400000 */
[----:B------:R-:W-:-:S02]  /*26b0*/  FSEL R60, R91, 1, P6 ;  /* 0x3f8000005b3c7808 */ /* 0x000fc40003000000 */
[----:B------:R-:W-:Y:S02]  /*26c0*/  FSETP.GEU.AND P6, PT, R16, RZ, PT ;  /* 0x000000ff1000720b */ /* 0x000fe40003fce000 */
[----:B------:R-:W1:Y:S02]  /*26d0*/  MUFU.RCP R152, R125 ;  /* 0x0000007d00987308 */ /* 0x000e640000001000 */
[----:B------:R-:W-:Y:S02]  /*26e0*/  SEL R65, RZ, 0x1, P6 ;  /* 0x00000001ff417807 */ /* 0x000fe40003000000 */
[----:B------:R-:W-:Y:S02]  /*26f0*/  FSETP.GEU.AND P6, PT, R8, RZ, PT ;  /* 0x000000ff0800720b */ /* 0x000fe40003fce000 */
[----:B------:R-:W-:Y:S02]  /*2700*/  SEL R89, R89, RZ, P3 ;  /* 0x000000ff59597207 */ /* 0x000fe40001800000 */
[----:B------:R-:W-:Y:S01]  /*2710*/  SEL R44, R44, RZ, P3 ;  /* 0x000000ff2c2c7207 */ /* 0x000fe20001800000 */
[----:B------:R-:W2:Y:S01]  /*2720*/  MUFU.RCP R127, R127 ;  /* 0x0000007f007f7308 */ /* 0x000ea20000001000 */
[----:B------:R-:W-:-:S02]  /*2730*/  SEL R90, R90, RZ, P3 ;  /* 0x000000ff5a5a7207 */ /* 0x000fc40001800000 */
[----:B------:R-:W-:Y:S02]  /*2740*/  SEL R45, R45, RZ, P3 ;  /* 0x000000ff2d2d7207 */ /* 0x000fe40001800000 */
[----:B------:R-:W-:Y:S02]  /*2750*/  SEL R63, R88, RZ, P3 ;  /* 0x000000ff583f7207 */ /* 0x000fe40001800000 */
[----:B------:R-:W-:Y:S02]  /*2760*/  SEL R62, R46, RZ, P3 ;  /* 0x000000ff2e3e7207 */ /* 0x000fe40001800000 */
[----:B------:R-:W-:Y:S01]  /*2770*/  SEL R68, RZ, 0x1fffe, P6 ;  /* 0x0001fffeff447807 */ /* 0x000fe20003000000 */
[----:B------:R-:W-:Y:S01]  /*2780*/  FADD R46, R44, -R89 ;  /* 0x800000592c2e7221 */ /* 0x000fe20000000000 */
[----:B------:R-:W-:Y:S01]  /*2790*/  FSETP.GEU.AND P6, PT, R9, RZ, PT ;  /* 0x000000ff0900720b */ /* 0x000fe20003fce000 */
[----:B------:R-:W-:Y:S01]  /*27a0*/  FADD R44, R45, -R90 ;  /* 0x8000005a2d2c7221 */ /* 0x000fe20000000000 */
[----:B0-----:R-:W-:Y:S01]  /*27b0*/  FMUL R121, R121, R146 ;  /* 0x0000009279797220 */ /* 0x001fe20000400000 */
[----:B-1----:R-:W-:Y:S01]  /*27c0*/  FMUL R152, R152, R147 ;  /* 0x0000009398987220 */ /* 0x002fe20000400000 */
[----:B------:R-:W-:Y:S01]  /*27d0*/  FADD R45, R62, -R63 ;  /* 0x8000003f3e2d7221 */ /* 0x000fe20000000000 */
[----:B------:R-:W-:-:S02]  /*27e0*/  SEL R63, RZ, 0x4, P6 ;  /* 0x00000004ff3f7807 */ /* 0x000fc40003000000 */
[----:B------:R-:W-:Y:S01]  /*27f0*/  FSETP.GEU.AND P6, PT, R51, RZ, PT ;  /* 0x000000ff3300720b */ /* 0x000fe20003fce000 */
[----:B------:R-:W-:Y:S01]  /*2800*/  FMUL R121, R121, R44 ;  /* 0x0000002c79797220 */ /* 0x000fe20000400000 */
[----:B------:R-:W-:Y:S01]  /*2810*/  FMUL R152, R152, R45 ;  /* 0x0000002d98987220 */ /* 0x000fe20000400000 */
[----:B------:R-:W-:Y:S02]  /*2820*/  SEL R94, R94, RZ, P5 ;  /* 0x000000ff5e5e7207 */ /* 0x000fe40002800000 */
[----:B------:R-:W-:Y:S02]  /*2830*/  SEL R95, R95, RZ, P5 ;  /* 0x000000ff5f5f7207 */ /* 0x000fe40002800000 */
[----:B------:R-:W-:Y:S02]  /*2840*/  SEL R45, R48, RZ, P5 ;  /* 0x000000ff302d7207 */ /* 0x000fe40002800000 */
[----:B------:R-:W-:Y:S02]  /*2850*/  SEL R44, R49, RZ, P5 ;  /* 0x000000ff312c7207 */ /* 0x000fe40002800000 */
[----:B------:R-:W-:-:S02]  /*2860*/  SEL R64, RZ, 0x7fff8, P6 ;  /* 0x0007fff8ff407807 */ /* 0x000fc40003000000 */
[----:B------:R-:W-:Y:S01]  /*2870*/  FSETP.GEU.AND P6, PT, R50, RZ, PT ;  /* 0x000000ff3200720b */ /* 0x000fe20003fce000 */
[----:B--2---:R-:W-:Y:S01]  /*2880*/  FMUL R4, R127, R4 ;  /* 0x000000047f047220 */ /* 0x004fe20000400000 */
[----:B------:R-:W-:Y:S01]  /*2890*/  FADD R45, R45, -R94 ;  /* 0x8000005e2d2d7221 */ /* 0x000fe20000000000 */
[----:B------:R-:W-:Y:S01]  /*28a0*/  FADD R44, R44, -R95 ;  /* 0x8000005f2c2c7221 */ /* 0x000fe20000000000 */
[----:B------:R-:W-:Y:S01]  /*28b0*/  SEL R69, RZ, 0x1, P6 ;  /* 0x00000001ff457807 */ /* 0x000fe20003000000 */
[----:B------:R-:W-:Y:S01]  /*28c0*/  FMUL R148, R148, R143 ;  /* 0x0000008f94947220 */ /* 0x000fe20000400000 */
[----:B------:R-:W-:Y:S01]  /*28d0*/  FSETP.GEU.AND P6, PT, R18, RZ, PT ;  /* 0x000000ff1200720b */ /* 0x000fe20003fce000 */
[----:B------:R-:W-:Y:S01]  /*28e0*/  FMUL R62, R4, R45 ;  /* 0x0000002d043e7220 */ /* 0x000fe20000400000 */
[----:B------:R-:W-:Y:S01]  /*28f0*/  FMUL R44, R5, R44 ;  /* 0x0000002c052c7220 */ /* 0x000fe20000400000 */
[----:B------:R-:W-:Y:S01]  /*2900*/  SEL R4, R97, RZ, P3 ;  /* 0x000000ff61047207 */ /* 0x000fe20001800000 */
[----:B------:R-:W-:Y:S01]  /*2910*/  FMUL R61, R148, R61 ;  /* 0x0000003d943d7220 */ /* 0x000fe20000400000 */
[----:B------:R-:W-:-:S02]  /*2920*/  SEL R5, R102, RZ, P3 ;  /* 0x000000ff66057207 */ /* 0x000fc40001800000 */
[----:B------:R-:W-:Y:S02]  /*2930*/  SEL R72, RZ, 0x1fffe, P6 ;  /* 0x0001fffeff487807 */ /* 0x000fe40003000000 */
[----:B------:R-:W-:Y:S02]  /*2940*/  SEL R98, R98, RZ, P3 ;  /* 0x000000ff62627207 */ /* 0x000fe40001800000 */
[----:B------:R-:W-:Y:S02]  /*2950*/  SEL R49, R101, RZ, P3 ;  /* 0x000000ff65317207 */ /* 0x000fe40001800000 */
[----:B------:R-:W-:Y:S01]  /*2960*/  FSETP.GEU.AND P6, PT, R17, RZ, PT ;  /* 0x000000ff1100720b */ /* 0x000fe20003fce000 */
[----:B------:R-:W0:Y:S01]  /*2970*/  MUFU.RCP R142, R142 ;  /* 0x0000008e008e7308 */ /* 0x000e220000001000 */
[----:B------:R-:W-:Y:S02]  /*2980*/  SEL R19, R19, RZ, P3 ;  /* 0x000000ff13137207 */ /* 0x000fe40001800000 */
[----:B------:R-:W-:Y:S01]  /*2990*/  SEL R48, R99, RZ, P3 ;  /* 0x000000ff63307207 */ /* 0x000fe20001800000 */
[----:B------:R-:W-:Y:S01]  /*29a0*/  FFMA R5, R4, R61, R5 ;  /* 0x0000003d04057223 */ /* 0x000fe20000000005 */
[----:B------:R-:W-:Y:S01]  /*29b0*/  FMUL R149, R149, R144 ;  /* 0x0000009095957220 */ /* 0x000fe20000400000 */
[----:B------:R-:W-:Y:S01]  /*29c0*/  SEL R61, RZ, 0x4, P6 ;  /* 0x00000004ff3d7807 */ /* 0x000fe20003000000 */
[----:B------:R-:W-:Y:S01]  /*29d0*/  FFMA R49, R98, R121, R49 ;  /* 0x0000007962317223 */ /* 0x000fe20000000031 */
[----:B------:R-:W-:Y:S01]  /*29e0*/  FSETP.GEU.AND P6, PT, R43, RZ, PT ;  /* 0x000000ff2b00720b */ /* 0x000fe20003fce000 */
[----:B------:R-:W-:Y:S01]  /*29f0*/  FFMA R48, R19, R152, R48 ;  /* 0x0000009813307223 */ /* 0x000fe20000000030 */
[----:B------:R-:W-:-:S02]  /*2a00*/  SEL R92, R92, RZ, P5 ;  /* 0x000000ff5c5c7207 */ /* 0x000fc40002800000 */
[----:B------:R-:W-:Y:S01]  /*2a10*/  SEL R47, R47, RZ, P5 ;  /* 0x000000ff2f2f7207 */ /* 0x000fe20002800000 */
[----:B------:R-:W-:Y:S01]  /*2a20*/  FMUL R46, R149, R46 ;  /* 0x0000002e952e7220 */ /* 0x000fe20000400000 */
[----:B------:R-:W-:Y:S02]  /*2a30*/  SEL R19, R96, RZ, P3 ;  /* 0x000000ff60137207 */ /* 0x000fe40001800000 */
[----:B------:R-:W-:Y:S02]  /*2a40*/  SEL R100, R100, RZ, P3 ;  /* 0x000000ff64647207 */ /* 0x000fe40001800000 */
[----:B------:R-:W-:Y:S02]  /*2a50*/  SEL R109, R109, RZ, P5 ;  /* 0x000000ff6d6d7207 */ /* 0x000fe40002800000 */
[----:B------:R-:W-:Y:S02]  /*2a60*/  SEL R74, R115, RZ, P5 ;  /* 0x000000ff734a7207 */ /* 0x000fe40002800000 */
[----:B------:R-:W-:Y:S01]  /*2a70*/  SEL R70, RZ, 0x7fff8, P6 ;  /* 0x0007fff8ff467807 */ /* 0x000fe20003000000 */
[----:B------:R-:W-:Y:S01]  /*2a80*/  FADD R47, R47, -R92 ;  /* 0x8000005c2f2f7221 */ /* 0x000fe20000000000 */
[----:B------:R-:W-:-:S02]  /*2a90*/  FSETP.GEU.AND P6, PT, R49, RZ, PT ;  /* 0x000000ff3100720b */ /* 0x000fc40003fce000 */
[----:B------:R-:W-:Y:S01]  /*2aa0*/  SEL R4, R53, RZ, P5 ;  /* 0x000000ff35047207 */ /* 0x000fe20002800000 */
[----:B------:R-:W-:Y:S01]  /*2ab0*/  FFMA R53, R19, R46, R100 ;  /* 0x0000002e13357223 */ /* 0x000fe20000000064 */
[----:B------:R-:W-:Y:S01]  /*2ac0*/  SEL R93, R93, RZ, P5 ;  /* 0x000000ff5d5d7207 */ /* 0x000fe20002800000 */
[----:B------:R-:W-:Y:S01]  /*2ad0*/  FFMA R19, R109, R44, R74 ;  /* 0x0000002c6d137223 */ /* 0x000fe2000000004a */
[----:B------:R-:W-:Y:S01]  /*2ae0*/  SEL R73, RZ, 0x1fffe, P6 ;  /* 0x0001fffeff497807 */ /* 0x000fe20003000000 */
[----:B------:R-:W-:Y:S01]  /*2af0*/  FMUL R47, R150, R47 ;  /* 0x0000002f962f7220 */ /* 0x000fe20000400000 */
[----:B------:R-:W-:Y:S02]  /*2b00*/  SEL R44, R111, RZ, P5 ;  /* 0x000000ff6f2c7207 */ /* 0x000fe40002800000 */
[----:B------:R-:W-:Y:S02]  /*2b10*/  SEL R45, R113, RZ, P5 ;  /* 0x000000ff712d7207 */ /* 0x000fe40002800000 */
[----:B------:R-:W-:Y:S01]  /*2b20*/  FSETP.GEU.AND P6, PT, R48, RZ, PT ;  /* 0x000000ff3000720b */ /* 0x000fe20003fce000 */
[----:B0-----:R-:W-:Y:S01]  /*2b30*/  FMUL R7, R142, R7 ;  /* 0x000000078e077220 */ /* 0x001fe20000400000 */
[----:B------:R-:W-:Y:S01]  /*2b40*/  FADD R4, R4, -R93 ;  /* 0x8000005d04047221 */ /* 0x000fe20000000000 */
[----:B------:R-:W-:Y:S01]  /*2b50*/  FFMA R45, R44, R47, R45 ;  /* 0x0000002f2c2d7223 */ /* 0x000fe2000000002d */
[----:B------:R-:W-:-:S02]  /*2b60*/  SEL R74, RZ, 0x1, P6 ;  /* 0x00000001ff4a7807 */ /* 0x000fc40003000000 */
[----:B------:R-:W-:Y:S01]  /*2b70*/  FSETP.GEU.AND P6, PT, R5, RZ, PT ;  /* 0x000000ff0500720b */ /* 0x000fe20003fce000 */
[----:B------:R-:W-:Y:S01]  /*2b80*/  FMUL R7, R7, R4 ;  /* 0x0000000407077220 */ /* 0x000fe20000400000 */
[----:B------:R-:W-:Y:S02]  /*2b90*/  SEL R47, R108, RZ, P5 ;  /* 0x000000ff6c2f7207 */ /* 0x000fe40002800000 */
[----:B------:R-:W-:Y:S02]  /*2ba0*/  SEL R46, R110, RZ, P5 ;  /* 0x000000ff6e2e7207 */ /* 0x000fe40002800000 */
[----:B------:R-:W-:Y:S02]  /*2bb0*/  SEL R71, RZ, 0x7fff8, P6 ;  /* 0x0007fff8ff477807 */ /* 0x000fe40003000000 */
[----:B------:R-:W-:Y:S01]  /*2bc0*/  FSETP.GEU.AND P6, PT, R53, RZ, PT ;  /* 0x000000ff3500720b */ /* 0x000fe20003fce000 */
[----:B------:R-:W-:Y:S01]  /*2bd0*/  FFMA R46, R47, R7, R46 ;  /* 0x000000072f2e7223 */ /* 0x000fe2000000002e */
[----:B------:R-:W-:-:S02]  /*2be0*/  SEL R75, R114, RZ, P5 ;  /* 0x000000ff724b7207 */ /* 0x000fc40002800000 */
[----:B------:R-:W-:Y:S02]  /*2bf0*/  SEL R112, R112, RZ, P5 ;  /* 0x000000ff70707207 */ /* 0x000fe40002800000 */
[----:B------:R-:W-:Y:S02]  /*2c00*/  P2R R66, PR, RZ, 0x10 ;  /* 0x00000010ff427803 */ /* 0x000fe40000000000 */
[----:B------:R-:W-:Y:S02]  /*2c10*/  SEL R4, RZ, 0x4, P6 ;  /* 0x00000004ff047807 */ /* 0x000fe40003000000 */
[----:B------:R-:W-:Y:S02]  /*2c20*/  FSETP.GEU.AND P6, PT, R19, RZ, PT ;  /* 0x000000ff1300720b */ /* 0x000fe40003fce000 */
[----:B------:R-:W-:Y:S01]  /*2c30*/  FSETP.GEU.AND P4, PT, R46, RZ, PT ;  /* 0x000000ff2e00720b */ /* 0x000fe20003f8e000 */
[----:B------:R-:W-:Y:S01]  /*2c40*/  FFMA R44, R75, R62, R112 ;  /* 0x0000003e4b2c7223 */ /* 0x000fe20000000070 */
[----:B------:R-:W-:Y:S01]  /*2c50*/  IMAD.IADD R65, R65, 0x1, R68 ;  /* 0x0000000141417824 */ /* 0x000fe200078e0244 */
[----:B------:R-:W-:-:S02]  /*2c60*/  SEL R75, RZ, 0x1fffe, P6 ;  /* 0x0001fffeff4b7807 */ /* 0x000fc40003000000 */
[----:B------:R-:W-:Y:S02]  /*2c70*/  SEL R68, RZ, 0x1, P4 ;  /* 0x00000001ff447807 */ /* 0x000fe40002000000 */
[----:B------:R-:W-:-:S03]  /*2c80*/  FSETP.GEU.AND P6, PT, R45, RZ, PT ;  /* 0x000000ff2d00720b */ /* 0x000fc60003fce000 */
[----:B------:R-:W-:Y:S01]  /*2c90*/  IMAD.IADD R68, R75, 0x1, R68 ;  /* 0x000000014b447824 */ /* 0x000fe200078e0244 */
[----:B------:R-:W-:Y:S02]  /*2ca0*/  SEL R47, RZ, 0x7fff8, P6 ;  /* 0x0007fff8ff2f7807 */ /* 0x000fe40003000000 */
[----:B------:R-:W-:Y:S01]  /*2cb0*/  FSETP.GEU.AND P6, PT, R44, RZ, PT ;  /* 0x000000ff2c00720b */ /* 0x000fe20003fce000 */
[----:B------:R-:W-:Y:S01]  /*2cc0*/  IMAD.IADD R73, R73, 0x1, R74 ;  /* 0x0000000149497824 */ /* 0x000fe200078e024a */
[----:B------:R-:W-:Y:S01]  /*2cd0*/  LOP3.LUT R65, R65, 0x3, RZ, 0xc0, !PT ;  /* 0x0000000341417812 */ /* 0x000fe200078ec0ff */
[----:B------:R-:W-:Y:S01]  /*2ce0*/  MUFU.RCP R54, R54 ;  /* 0x0000003600367308 */ /* 0x000fe20000001000 */
[----:B------:R-:W-:Y:S02]  /*2cf0*/  SEL R62, RZ, 0x4, P6 ;  /* 0x00000004ff3e7807 */ /* 0x000fe40003000000 */
[----:B------:R-:W-:Y:S01]  /*2d00*/  LOP3.LUT R68, R68, 0x3, RZ, 0xc0, !PT ;  /* 0x0000000344447812 */ /* 0x000fe200078ec0ff */
[----:B------:R-:W-:Y:S01]  /*2d10*/  IMAD.IADD R69, R69, 0x1, R72 ;  /* 0x0000000145457824 */ /* 0x000fe200078e0248 */
[----:B------:R-:W-:-:S03]  /*2d20*/  IADD3 R63, R65, R64, R63 ;  /* 0x00000040413f7210 */ /* 0x000fc60007ffe03f */
[----:B------:R-:W0:Y:S01]  /*2d30*/  MUFU.RCP R52, R52 ;  /* 0x0000003400347308 */ /* 0x000e220000001000 */
[----:B------:R-:W-:Y:S02]  /*2d40*/  LOP3.LUT R73, R73, 0x3, RZ, 0xc0, !PT ;  /* 0x0000000349497812 */ /* 0x000fe400078ec0ff */
[----:B------:R-:W-:Y:S01]  /*2d50*/  IADD3 R47, R68, R47, R62 ;  /* 0x0000002f442f7210 */ /* 0x000fe20007ffe03e */
[----:B------:R-:W-:Y:S01]  /*2d60*/  IMAD.SHL.U32 R63, R63, 0x100, RZ ;  /* 0x000001003f3f7824 */ /* 0x000fe200078e00ff */
[----:B------:R-:W-:Y:S02]  /*2d70*/  IADD3 R4, R73, R71, R4 ;  /* 0x0000004749047210 */ /* 0x000fe40007ffe004 */
[----:B------:R-:W-:Y:S01]  /*2d80*/  LOP3.LUT R47, R47, 0xf, RZ, 0xc0, !PT ;  /* 0x0000000f2f2f7812 */ /* 0x000fe200078ec0ff */
[----:B------:R1:W2:Y:S01]  /*2d90*/  MUFU.RCP R7, R56 ;  /* 0x0000003800077308 */ /* 0x0002a20000001000 */
[----:B------:R-:W-:-:S03]  /*2da0*/  LOP3.LUT R69, R69, 0x3, RZ, 0xc0, !PT ;  /* 0x0000000345457812 */ /* 0x000fc600078ec0ff */
[----:B------:R-:W-:Y:S01]  /*2db0*/  IMAD R47, R4, 0x10, R47 ;  /* 0x00000010042f7824 */ /* 0x000fe200078e022f */
[----:B------:R-:W-:Y:S02]  /*2dc0*/  IADD3 R61, R69, R70, R61 ;  /* 0x00000046453d7210 */ /* 0x000fe40007ffe03d */
[----:B------:R-:W-:Y:S01]  /*2dd0*/  LOP3.LUT R4, R63, 0xf00, RZ, 0xe2, !PT ;  /* 0x00000f003f047812 */ /* 0x000fe200078ee2ff */
[----:B0-----:R-:W-:Y:S01]  /*2de0*/  FMUL R57, R52, R57 ;  /* 0x0000003934397220 */ /* 0x001fe20000400000 */
[----:B-1----:R-:W-:Y:S01]  /*2df0*/  FMUL R56, R54, R55 ;  /* 0x0000003736387220 */ /* 0x002fe20000400000 */
[----:B------:R-:W-:Y:S02]  /*2e00*/  SEL R55, R136, RZ, !P2 ;  /* 0x000000ff88377207 */ /* 0x000fe40005000000 */
[----:B------:R-:W-:Y:S01]  /*2e10*/  SEL R106, R106, RZ, !P2 ;  /* 0x000000ff6a6a7207 */ /* 0x000fe20005000000 */
[----:B------:R-:W-:Y:S01]  /*2e20*/  IMAD R61, R61, 0x1000, R4 ;  /* 0x000010003d3d7824 */ /* 0x000fe200078e0204 */
[----:B------:R-:W-:Y:S01]  /*2e30*/  LOP3.LUT R52, R47, 0xff, RZ, 0xc0, !PT ;  /* 0x000000ff2f347812 */ /* 0x000fe200078ec0ff */
[----:B--2---:R-:W-:-:S02]  /*2e40*/  FMUL R63, R7, R58 ;  /* 0x0000003a073f7220 */ /* 0x004fc40000400000 */
[----:B------:R-:W-:Y:S02]  /*2e50*/  FADD R4, R106, -R55 ;  /* 0x800000376a047221 */ /* 0x000fe40000000000 */
[----:B------:R-:W-:Y:S01]  /*2e60*/  IMAD.IADD R47, R61, 0x1, R52 ;  /* 0x000000013d2f7824 */ /* 0x000fe200078e0234 */
[----:B------:R-:W-:Y:S01]  /*2e70*/  SEL R55, R139, RZ, !P2 ;  /* 0x000000ff8b377207 */ /* 0x000fe20005000000 */
[----:B------:R-:W-:Y:S01]  /*2e80*/  FMUL R52, R57, R4 ;  /* 0x0000000439347220 */ /* 0x000fe20000400000 */
[----:B------:R-:W-:Y:S02]  /*2e90*/  SEL R58, R141, RZ, !P2 ;  /* 0x000000ff8d3a7207 */ /* 0x000fe40005000000 */
[----:B------:R-:W-:Y:S02]  /*2ea0*/  SEL R54, R137, RZ, !P2 ;  /* 0x000000ff89367207 */ /* 0x000fe40005000000 */
[----:B------:R-:W-:Y:S02]  /*2eb0*/  SEL R7, R130, RZ, !P2 ;  /* 0x000000ff82077207 */ /* 0x000fe40005000000 */
[----:B------:R-:W-:Y:S01]  /*2ec0*/  LOP3.LUT R47, R47, 0xffff, RZ, 0xc0, !PT ;  /* 0x0000ffff2f2f7812 */ /* 0x000fe200078ec0ff */
[----:B------:R-:W-:Y:S01]  /*2ed0*/  FFMA R55, R55, R52, R58 ;  /* 0x0000003437377223 */ /* 0x000fe2000000003a */
[----:B------:R-:W-:-:S02]  /*2ee0*/  SEL R138, R138, RZ, !P2 ;  /* 0x000000ff8a8a7207 */ /* 0x000fc40005000000 */
[----:B------:R-:W-:Y:S01]  /*2ef0*/  SEL R131, R131, RZ, !P2 ;  /* 0x000000ff83837207 */ /* 0x000fe20005000000 */
[----:B------:R-:W-:Y:S01]  /*2f00*/  @!P0 FMUL R59, R59, 16777216 ;  /* 0x4b8000003b3b8820 */ /* 0x000fe20000400000 */
[----:B------:R-:W-:Y:S01]  /*2f10*/  FADD R7, R7, -R54 ;  /* 0x8000003607077221 */ /* 0x000fe20000000000 */
[----:B------:R-:W-:Y:S01]  /*2f20*/  SHF.R.U32.HI R52, RZ, 0x7, R47 ;  /* 0x00000007ff347819 */ /* 0x000fe2000001162f */
[----:B------:R-:W-:Y:S01]  /*2f30*/  @!P0 FMUL R60, R60, 16777216 ;  /* 0x4b8000003c3c8820 */ /* 0x000fe20000400000 */
[----:B------:R-:W-:Y:S01]  /*2f40*/  FADD R4, R131, -R138 ;  /* 0x8000008a83047221 */ /* 0x000fe20000000000 */
[----:B------:R-:W-:Y:S01]  /*2f50*/  SEL R54, R140, RZ, !P2 ;  /* 0x000000ff8c367207 */ /* 0x000fe20005000000 */
[----:B------:R-:W-:Y:S01]  /*2f60*/  FMUL R7, R56, R7 ;  /* 0x0000000738077220 */ /* 0x000fe20000400000 */
[----:B------:R-:W-:Y:S02]  /*2f70*/  SEL R133, R133, RZ, !P2 ;  /* 0x000000ff85857207 */ /* 0x000fe40005000000 */
[----:B------:R-:W-:Y:S01]  /*2f80*/  FSETP.GEU.AND P0, PT, R55, RZ, PT ;  /* 0x000000ff3700720b */ /* 0x000fe20003f0e000 */
[----:B------:R-:W0:Y:S01]  /*2f90*/  MUFU.RCP R59, R59 ;  /* 0x0000003b003b7308 */ /* 0x000e220000001000 */
[----:B------:R-:W-:Y:S01]  /*2fa0*/  LOP3.LUT R56, R52, 0x1, RZ, 0xc0, !PT ;  /* 0x0000000134387812 */ /* 0x000fe200078ec0ff */
[----:B------:R-:W-:Y:S01]  /*2fb0*/  FMUL R52, R63, R4 ;  /* 0x000000043f347220 */ /* 0x000fe20000400000 */
[----:B------:R-:W-:Y:S01]  /*2fc0*/  FSEL R4, R55, RZ, P0 ;  /* 0x000000ff37047208 */ /* 0x000fe20000000000 */
[----:B------:R-:W-:Y:S01]  /*2fd0*/  FFMA R54, R54, R7, R133 ;  /* 0x0000000736367223 */ /* 0x000fe20000000085 */
[----:B------:R-:W-:Y:S01]  /*2fe0*/  ISETP.NE.U32.AND P0, PT, R56, 0x1, PT ;  /* 0x000000013800780c */ /* 0x000fe20003f05070 */
[----:B------:R-:W1:Y:S01]  /*2ff0*/  LDC.64 R62, c[0x0][0x248] ;  /* 0x00009200ff3e7b82 */ /* 0x000e620000000a00 */
[----:B------:R-:W-:-:S02]  /*3000*/  SHF.R.U32.HI R7, RZ, 0x6, R47 ;  /* 0x00000006ff077819 */ /* 0x000fc4000001162f */
[----:B------:R-:W-:Y:S02]  /*3010*/  FSEL R55, R5, RZ, P0 ;  /* 0x000000ff05377208 */ /* 0x000fe40000000000 */
[----:B------:R-:W-:Y:S02]  /*3020*/  SEL R123, R123, RZ, !P2 ;  /* 0x000000ff7b7b7207 */ /* 0x000fe40005000000 */
[----:B------:R-:W-:Y:S02]  /*3030*/  SEL R132, R132, RZ, !P2 ;  /* 0x000000ff84847207 */ /* 0x000fe40005000000 */
[----:B------:R-:W-:Y:S02]  /*3040*/  FSETP.GEU.AND P0, PT, R54, RZ, PT ;  /* 0x000000ff3600720b */ /* 0x000fe40003f0e000 */
[----:B------:R-:W-:Y:S02]  /*3050*/  LOP3.LUT R56, R7, 0x1, RZ, 0xc0, !PT ;  /* 0x0000000107387812 */ /* 0x000fe400078ec0ff */
[----:B------:R-:W-:-:S02]  /*3060*/  SEL R134, R134, RZ, !P2 ;  /* 0x000000ff86867207 */ /* 0x000fc40005000000 */
[----:B------:R-:W-:Y:S01]  /*3070*/  SEL R135, R135, RZ, !P2 ;  /* 0x000000ff87877207 */ /* 0x000fe20005000000 */
[----:B------:R-:W-:Y:S01]  /*3080*/  FFMA R52, R123, R52, R132 ;  /* 0x000000347b347223 */ /* 0x000fe20000000084 */
[----:B------:R-:W-:Y:S02]  /*3090*/  FSEL R5, R54, RZ, P0 ;  /* 0x000000ff36057208 */ /* 0x000fe40000000000 */
[----:B------:R-:W-:Y:S01]  /*30a0*/  ISETP.NE.U32.AND P0, PT, R56, 0x1, PT ;  /* 0x000000013800780c */ /* 0x000fe20003f05070 */
[----:B0-----:R-:W-:Y:S01]  /*30b0*/  FMUL R60, R59, R60 ;  /* 0x0000003c3b3c7220 */ /* 0x001fe20000400000 */
[----:B------:R-:W-:Y:S01]  /*30c0*/  SEL R57, R6, RZ, !P2 ;  /* 0x000000ff06397207 */ /* 0x000fe20005000000 */
[----:B------:R-:W-:Y:S01]  /*30d0*/  FADD R7, R135, -R134 ;  /* 0x8000008687077221 */ /* 0x000fe20000000000 */
[----:B------:R-:W-:Y:S02]  /*30e0*/  SHF.R.U32.HI R6, RZ, 0x5, R47 ;  /* 0x00000005ff067819 */ /* 0x000fe4000001162f */
[----:B------:R-:W-:Y:S01]  /*30f0*/  FSEL R54, R53, RZ, P0 ;  /* 0x000000ff35367208 */ /* 0x000fe20000000000 */
[----:B------:R-:W-:Y:S01]  /*3100*/  FMUL R7, R60, R7 ;  /* 0x000000073c077220 */ /* 0x000fe20000400000 */
[----:B------:R-:W-:-:S02]  /*3110*/  SEL R122, R122, RZ, !P2 ;  /* 0x000000ff7a7a7207 */ /* 0x000fc40005000000 */
[----:B------:R-:W-:Y:S02]  /*3120*/  FSETP.GEU.AND P0, PT, R52, RZ, PT ;  /* 0x000000ff3400720b */ /* 0x000fe40003f0e000 */
[----:B------:R-:W-:Y:S01]  /*3130*/  LOP3.LUT R53, R6, 0x1, RZ, 0xc0, !PT ;  /* 0x0000000106357812 */ /* 0x000fe200078ec0ff */
[----:B------:R-:W-:Y:S01]  /*3140*/  FFMA R7, R122, R7, R57 ;  /* 0x000000077a077223 */ /* 0x000fe20000000039 */
[----:B------:R-:W-:Y:S02]  /*3150*/  FSEL R6, R52, RZ, P0 ;  /* 0x000000ff34067208 */ /* 0x000fe40000000000 */
[----:B------:R-:W-:Y:S02]  /*3160*/  ISETP.NE.U32.AND P0, PT, R53, 0x1, PT ;  /* 0x000000013500780c */ /* 0x000fe40003f05070 */
[----:B------:R-:W-:Y:S02]  /*3170*/  SHF.R.U32.HI R52, RZ, 0x4, R47 ;  /* 0x00000004ff347819 */ /* 0x000fe4000001162f */
[----:B------:R-:W-:-:S02]  /*3180*/  FSEL R49, R49, RZ, P0 ;  /* 0x000000ff31317208 */ /* 0x000fc40000000000 */
[C---:B------:R-:W-:Y:S02]  /*3190*/  FSETP.GEU.AND P0, PT, R7.reuse, RZ, PT ;  /* 0x000000ff0700720b */ /* 0x040fe40003f0e000 */
[----:B------:R-:W-:Y:S02]  /*31a0*/  LOP3.LUT R52, R52, 0x1, RZ, 0xc0, !PT ;  /* 0x0000000134347812 */ /* 0x000fe400078ec0ff */
[----:B------:R-:W-:Y:S02]  /*31b0*/  FSEL R7, R7, RZ, P0 ;  /* 0x000000ff07077208 */ /* 0x000fe40000000000 */
[----:B------:R-:W-:Y:S01]  /*31c0*/  ISETP.NE.U32.AND P0, PT, R52, 0x1, PT ;  /* 0x000000013400780c */ /* 0x000fe20003f05070 */
[----:B------:R-:W-:-:S03]  /*31d0*/  VIADD R52, R21, 0xffffffa0 ;  /* 0xffffffa015347836 */ /* 0x000fc60000000000 */
[----:B------:R-:W-:Y:S02]  /*31e0*/  FSEL R48, R48, RZ, P0 ;  /* 0x000000ff30307208 */ /* 0x000fe40000000000 */
[----:B------:R-:W-:Y:S01]  /*31f0*/  ISETP.GE.U32.AND P0, PT, R52, 0x40, PT ;  /* 0x000000403400780c */ /* 0x000fe20003f06070 */
[----:B------:R-:W-:Y:S02]  /*3200*/  IMAD.MOV.U32 R58, RZ, RZ, RZ ;  /* 0x000000ffff3a7224 */ /* 0x000fe400078e00ff */
[----:B-1----:R-:W-:-:S10]  /*3210*/  IMAD.WIDE R52, R21, 0x4, R62 ;  /* 0x0000000415347825 */ /* 0x002fd400078e023e */
[----:B------:R-:W2:Y:S01]  /*3220*/  @!P0 LDG.E.EL R58, desc[UR4][R52.64+-0x180] ;  /* 0xfffe8004343a8981 */ /* 0x000ea2000c2e1900 */
[----:B------:R-:W-:-:S06]  /*3230*/  IMAD.MOV.U32 R60, RZ, RZ, RZ ;  /* 0x000000ffff3c7224 */ /* 0x000fcc00078e00ff */
[----:B------:R-:W3:Y:S01]  /*3240*/  @!P0 LDG.E.EL R60, desc[UR4][R52.64+-0x180] ;  /* 0xfffe8004343c8981 */ /* 0x000ee2000c2e1900 */
[----:B------:R-:W-:-:S06]  /*3250*/  CS2R R64, SRZ ;  /* 0x0000000000407805 */ /* 0x000fcc000001ff00 */
[----:B------:R-:W4:Y:S04]  /*3260*/  @!P0 LDG.E.EL R64, desc[UR4][R52.64+-0x180] ;  /* 0xfffe800434408981 */ /* 0x000f28000c2e1900 */
[----:B------:R0:W5:Y:S01]  /*3270*/  @!P0 LDG.E.EL R65, desc[UR4][R52.64+-0x180] ;  /* 0xfffe800434418981 */ /* 0x000162000c2e1900 */
[----:B------:R-:W-:Y:S02]  /*3280*/  @P2 FSEL R4, R55, RZ, P3 ;  /* 0x000000ff37042208 */ /* 0x000fe40001800000 */
[----:B------:R-:W-:Y:S02]  /*3290*/  @P2 FSEL R5, R54, RZ, P3 ;  /* 0x000000ff36052208 */ /* 0x000fe40001800000 */
[----:B------:R-:W-:Y:S02]  /*32a0*/  @P2 FSEL R6, R49, RZ, P3 ;  /* 0x000000ff31062208 */ /* 0x000fe40001800000 */
[----:B------:R-:W-:-:S02]  /*32b0*/  @P2 FSEL R7, R48, RZ, P3 ;  /* 0x000000ff30072208 */ /* 0x000fc40001800000 */
[----:B------:R-:W-:-:S04]  /*32c0*/  IADD3 R49, P2, R23, R20, RZ ;  /* 0x0000001417317210 */ /* 0x000fc80007f5e0ff */
[-C--:B------:R-:W-:Y:S02]  /*32d0*/  LEA.HI.X.SX32 R54, R20, R35.reuse, 0x1, P2 ;  /* 0x0000002314367211 */ /* 0x080fe400010f0eff */
[----:B------:R-:W-:Y:S02]  /*32e0*/  IADD3 R20, P3, R23, R22, RZ ;  /* 0x0000001617147210 */ /* 0x000fe40007f7e0ff */
[C---:B------:R-:W-:Y:S02]  /*32f0*/  LEA R48, P2, R49.reuse, UR8, 0x2 ;  /* 0x0000000831307c11 */ /* 0x040fe4000f8410ff */
[----:B0-----:R-:W-:Y:S02]  /*3300*/  LEA.HI.X.SX32 R53, R22, R35, 0x1, P3 ;  /* 0x0000002316357211 */ /* 0x001fe400018f0eff */
[----:B------:R-:W-:Y:S02]  /*3310*/  LEA R52, P3, R20, UR8, 0x2 ;  /* 0x0000000814347c11 */ /* 0x000fe4000f8610ff */
[----:B------:R-:W-:-:S02]  /*3320*/  LEA.HI.X R49, R49, UR9, R54, 0x2, P2 ;  /* 0x0000000931317c11 */ /* 0x000fc400090f1436 */
[----:B------:R-:W-:Y:S02]  /*3330*/  IADD3 R54, P2, R25, UR6, RZ ;  /* 0x0000000619367c10 */ /* 0x000fe4000ff5e0ff */
[----:B------:R-:W-:Y:S02]  /*3340*/  LEA.HI.X R53, R20, UR9, R53, 0x2, P3 ;  /* 0x0000000914357c11 */ /* 0x000fe400098f1435 */
[----:B------:R-:W-:Y:S02]  /*3350*/  IADD3 R20, P3, R23, R24, RZ ;  /* 0x0000001817147210 */ /* 0x000fe40007f7e0ff */
[----:B------:R-:W-:Y:S02]  /*3360*/  IADD3.X R55, R27, UR7, RZ, P2, !PT ;  /* 0x000000071b377c10 */ /* 0x000fe400097fe4ff */
[----:B------:R-:W-:Y:S02]  /*3370*/  IADD3 R56, P2, R29, UR6, RZ ;  /* 0x000000061d387c10 */ /* 0x000fe4000ff5e0ff */
[----:B------:R-:W-:-:S02]  /*3380*/  LEA.HI.X.SX32 R25, R24, R35, 0x1, P3 ;  /* 0x0000002318197211 */ /* 0x000fc400018f0eff */
[C---:B------:R-:W-:Y:S02]  /*3390*/  LEA R24, P3, R20.reuse, UR8, 0x2 ;  /* 0x0000000814187c11 */ /* 0x040fe4000f8610ff */
[----:B------:R-:W-:Y:S02]  /*33a0*/  IADD3.X R57, R28, UR7, RZ, P2, !PT ;  /* 0x000000071c397c10 */ /* 0x000fe400097fe4ff */
[----:B------:R-:W-:Y:S02]  /*33b0*/  IADD3 R28, P2, R31, UR6, RZ ;  /* 0x000000061f1c7c10 */ /* 0x000fe4000ff5e0ff */
[----:B------:R-:W-:Y:S02]  /*33c0*/  LEA.HI.X R25, R20, UR9, R25, 0x2, P3 ;  /* 0x0000000914197c11 */ /* 0x000fe400098f1419 */
[----:B------:R-:W-:Y:S02]  /*33d0*/  IADD3.X R29, R30, UR7, RZ, P2, !PT ;  /* 0x000000071e1d7c10 */ /* 0x000fe400097fe4ff */
[----:B------:R-:W-:-:S04]  /*33e0*/  IADD3 R22, P3, R23, R26, RZ ;  /* 0x0000001a17167210 */ /* 0x000fc80007f7e0ff */
[----:B------:R-:W-:Y:S01]  /*33f0*/  LEA.HI.X.SX32 R35, R26, R35, 0x1, P3 ;  /* 0x000000231a237211 */ /* 0x000fe200018f0eff */
[----:B------:R-:W-:Y:S01]  /*3400*/  IMAD.WIDE R62, R23, 0x4, R62 ;  /* 0x00000004173e7825 */ /* 0x000fe200078e023e */
[----:B--2---:R-:W-:-:S05]  /*3410*/  SEL R58, R58, RZ, !P0 ;  /* 0x000000ff3a3a7207 */ /* 0x004fca0004000000 */
[----:B------:R-:W-:Y:S01]  /*3420*/  FADD R20, R58, 0.0010000000474974513054 ;  /* 0x3a83126f3a147421 */ /* 0x000fe20000000000 */
[----:B------:R-:W-:-:S03]  /*3430*/  IADD3 R58, P2, R33, UR6, RZ ;  /* 0x00000006213a7c10 */ /* 0x000fc6000ff5e0ff */
[----:B------:R-:W0:Y:S01]  /*3440*/  MUFU.SQRT R68, R20 ;  /* 0x0000001400447308 */ /* 0x000e220000002000 */
[----:B------:R-:W-:Y:S02]  /*3450*/  IADD3.X R59, R32, UR7, RZ, P2, !PT ;  /* 0x00000007203b7c10 */ /* 0x000fe400097fe4ff */
[----:B------:R-:W-:Y:S02]  /*3460*/  LEA R30, P2, R22, UR8, 0x2 ;  /* 0x00000008161e7c11 */ /* 0x000fe4000f8410ff */
[----:B---3--:R-:W-:Y:S02]  /*3470*/  SEL R27, R60, RZ, !P0 ;  /* 0x000000ff3c1b7207 */ /* 0x008fe40004000000 */
[----:B------:R-:W-:Y:S02]  /*3480*/  IADD3 R60, P3, R36, UR6, RZ ;  /* 0x00000006243c7c10 */ /* 0x000fe4000ff7e0ff */
[----:B------:R-:W-:Y:S01]  /*3490*/  LEA.HI.X R31, R22, UR9, R35, 0x2, P2 ;  /* 0x00000009161f7c11 */ /* 0x000fe200090f1423 */
[----:B------:R-:W-:Y:S01]  /*34a0*/  FADD R22, R27, 0.0010000000474974513054 ;  /* 0x3a83126f1b167421 */ /* 0x000fe20000000000 */
[----:B------:R-:W-:-:S02]  /*34b0*/  IADD3 R26, P2, R38, UR6, RZ ;  /* 0x00000006261a7c10 */ /* 0x000fc4000ff5e0ff */
[----:B------:R-:W-:Y:S02]  /*34c0*/  IADD3.X R61, R34, UR7, RZ, P3, !PT ;  /* 0x00000007223d7c10 */ /* 0x000fe40009ffe4ff */
[----:B------:R-:W-:Y:S02]  /*34d0*/  IADD3 R32, P3, R40, UR6, RZ ;  /* 0x0000000628207c10 */ /* 0x000fe4000ff7e0ff */
[----:B------:R-:W-:Y:S01]  /*34e0*/  IADD3.X R27, R37, UR7, RZ, P2, !PT ;  /* 0x00000007251b7c10 */ /* 0x000fe200097fe4ff */
[----:B------:R-:W1:Y:S01]  /*34f0*/  MUFU.SQRT R40, R22 ;  /* 0x0000001600287308 */ /* 0x000e620000002000 */
[----:B0-----:R-:W-:Y:S02]  /*3500*/  FSETP.GT.AND P2, PT, R68, 8.50705917302346158658e+37, PT ;  /* 0x7e8000004400780b */ /* 0x001fe40003f44000 */
[----:B----4-:R-:W-:Y:S02]  /*3510*/  SEL R20, R64, RZ, !P0 ;  /* 0x000000ff40147207 */ /* 0x010fe40004000000 */
[----:B------:R-:W-:-:S02]  /*3520*/  IADD3.X R33, R39, UR7, RZ, P3, !PT ;  /* 0x0000000727217c10 */ /* 0x000fc40009ffe4ff */
[----:B------:R-:W-:Y:S01]  /*3530*/  IADD3 R34, P3, R42, UR6, RZ ;  /* 0x000000062a227c10 */ /* 0x000fe2000ff7e0ff */
[----:B------:R-:W-:Y:S01]  /*3540*/  FADD R20, R20, 0.0010000000474974513054 ;  /* 0x3a83126f14147421 */ /* 0x000fe20000000000 */
[----:B------:R-:W-:Y:S02]  /*3550*/  FSEL R71, R91, 1, P2 ;  /* 0x3f8000005b477808 */ /* 0x000fe40001000000 */
[----:B------:R-:W-:Y:S02]  /*3560*/  IADD3.X R35, R41, UR7, RZ, P3, !PT ;  /* 0x0000000729237c10 */ /* 0x000fe40009ffe4ff */
[C---:B------:R-:W-:Y:S01]  /*3570*/  FSETP.GEU.AND P3, PT, R68.reuse, 1.175494350822287508e-38, PT ;  /* 0x008000004400780b */ /* 0x040fe20003f6e000 */
[----:B------:R-:W0:Y:S01]  /*3580*/  MUFU.SQRT R41, R20 ;  /* 0x0000001400297308 */ /* 0x000e220000002000 */
[----:B------:R-:W-:Y:S01]  /*3590*/  @P2 FMUL R68, R68, 0.25 ;  /* 0x3e80000044442820 */ /* 0x000fe20000400000 */
[----:B-1----:R-:W-:Y:S02]  /*35a0*/  FSETP.GT.AND P2, PT, R40, 8.50705917302346158658e+37, PT ;  /* 0x7e8000002800780b */ /* 0x002fe40003f44000 */
[----:B-----5:R-:W-:-:S05]  /*35b0*/  SEL R65, R65, RZ, !P0 ;  /* 0x000000ff41417207 */ /* 0x020fca0004000000 */
[----:B------:R-:W-:Y:S01]  /*35c0*/  FADD R22, R65, 0.0010000000474974513054 ;  /* 0x3a83126f41167421 */ /* 0x000fe20000000000 */
[----:B------:R-:W-:Y:S02]  /*35d0*/  FSEL R73, R91, 1, P2 ;  /* 0x3f8000005b497808 */ /* 0x000fe40001000000 */
[----:B------:R-:W-:Y:S01]  /*35e0*/  @!P3 FMUL R68, R68, 16777216 ;  /* 0x4b8000004444b820 */ /* 0x000fe20000400000 */
[----:B------:R-:W-:Y:S01]  /*35f0*/  @!P3 FMUL R71, R71, 16777216 ;  /* 0x4b8000004747b820 */ /* 0x000fe20000400000 */
[C---:B------:R-:W-:Y:S01]  /*3600*/  FSETP.GEU.AND P3, PT, R40.reuse, 1.175494350822287508e-38, PT ;  /* 0x008000002800780b */ /* 0x040fe20003f6e000 */
[----:B------:R-:W1:Y:S01]  /*3610*/  MUFU.SQRT R42, R22 ;  /* 0x00000016002a7308 */ /* 0x000e620000002000 */
[----:B------:R-:W-:Y:S01]  /*3620*/  @P2 FMUL R40, R40, 0.25 ;  /* 0x3e80000028282820 */ /* 0x000fe20000400000 */
[----:B0-----:R-:W-:-:S04]  /*3630*/  FSETP.GT.AND P2, PT, R41, 8.50705917302346158658e+37, PT ;  /* 0x7e8000002900780b */ /* 0x001fc80003f44000 */
[----:B------:R-:W-:-:S06]  /*3640*/  FSEL R72, R91, 1, P2 ;  /* 0x3f8000005b487808 */ /* 0x000fcc0001000000 */
[----:B------:R-:W-:Y:S01]  /*3650*/  @!P3 FMUL R40, R40, 16777216 ;  /* 0x4b8000002828b820 */ /* 0x000fe20000400000 */
[----:B------:R-:W-:Y:S01]  /*3660*/  @!P3 FMUL R73, R73, 16777216 ;  /* 0x4b8000004949b820 */ /* 0x000fe20000400000 */
[C---:B------:R-:W-:Y:S01]  /*3670*/  FSETP.GEU.AND P3, PT, R41.reuse, 1.175494350822287508e-38, PT ;  /* 0x008000002900780b */ /* 0x040fe20003f6e000 */
[----:B------:R-:W-:Y:S01]  /*3680*/  @P2 FMUL R41, R41, 0.25 ;  /* 0x3e80000029292820 */ /* 0x000fe20000400000 */
[----:B-1----:R-:W-:Y:S01]  /*3690*/  FSETP.GT.AND P2, PT, R42, 8.50705917302346158658e+37, PT ;  /* 0x7e8000002a00780b */ /* 0x002fe20003f44000 */
[----:B------:R-:W-:-:S03]  /*36a0*/  VIADD R20, R23, 0xffffffa0 ;  /* 0xffffffa017147836 */ /* 0x000fc60000000000 */
[----:B------:R-:W-:-:S07]  /*36b0*/  FSEL R75, R91, 1, P2 ;  /* 0x3f8000005b4b7808 */ /* 0x000fce0001000000 */
[----:B------:R-:W-:Y:S01]  /*36c0*/  @!P3 FMUL R41, R41, 16777216 ;  /* 0x4b8000002929b820 */ /* 0x000fe20000400000 */
[----:B------:R-:W-:Y:S01]  /*36d0*/  @!P3 FMUL R72, R72, 16777216 ;  /* 0x4b8000004848b820 */ /* 0x000fe20000400000 */
[C---:B------:R-:W-:Y:S01]  /*36e0*/  FSETP.GEU.AND P3, PT, R42.reuse, 1.175494350822287508e-38, PT ;  /* 0x008000002a00780b */ /* 0x040fe20003f6e000 */
[----:B------:R-:W-:Y:S01]  /*36f0*/  @P2 FMUL R42, R42, 0.25 ;  /* 0x3e8000002a2a2820 */ /* 0x000fe20000400000 */
[----:B------:R-:W-:Y:S01]  /*3700*/  ISETP.GE.U32.AND P2, PT, R20, 0x40, PT ;  /* 0x000000401400780c */ /* 0x000fe20003f46070 */
[----:B------:R-:W-:-:S12]  /*3710*/  IMAD.MOV.U32 R20, RZ, RZ, RZ ;  /* 0x000000ffff147224 */ /* 0x000fd800078e00ff */
[----:B------:R-:W2:Y:S02]  /*3720*/  @!P2 LDG.E.EL R20, desc[UR4][R62.64+-0x180] ;  /* 0xfffe80043e14a981 */ /* 0x000ea4000c2e1900 */
[----:B--2---:R-:W-:-:S05]  /*3730*/  SEL R20, R20, RZ, !P2 ;  /* 0x000000ff14147207 */ /* 0x004fca0005000000 */
[----:B------:R-:W-:Y:S01]  /*3740*/  FADD R22, R20, 0.0010000000474974513054 ;  /* 0x3a83126f14167421 */ /* 0x000fe20000000000 */
[----:B------:R-:W-:-:S06]  /*3750*/  IMAD.MOV.U32 R20, RZ, RZ, RZ ;  /* 0x000000ffff147224 */ /* 0x000fcc00078e00ff */
[----:B------:R-:W2:Y:S02]  /*3760*/  @!P2 LDG.E.EL R20, desc[UR4][R62.64+-0x180] ;  /* 0xfffe80043e14a981 */ /* 0x000ea4000c2e1900 */
[----:B--2---:R-:W-:-:S05]  /*3770*/  SEL R20, R20, RZ, !P2 ;  /* 0x000000ff14147207 */ /* 0x004fca0005000000 */
[----:B------:R-:W-:Y:S01]  /*3780*/  FADD R36, R20, 0.0010000000474974513054 ;  /* 0x3a83126f14247421 */ /* 0x000fe20000000000 */
[----:B------:R-:W-:-:S06]  /*3790*/  IMAD.MOV.U32 R20, RZ, RZ, RZ ;  /* 0x000000ffff147224 */ /* 0x000fcc00078e00ff */
[----:B------:R-:W2:Y:S01]  /*37a0*/  @!P2 LDG.E.EL R20, desc[UR4][R62.64+-0x180] ;  /* 0xfffe80043e14a981 */ /* 0x000ea2000c2e1900 */
[----:B------:R0:W1:Y:S01]  /*37b0*/  MUFU.SQRT R64, R22 ;  /* 0x0000001600407308 */ /* 0x0000620000002000 */
[----:B------:R-:W-:Y:S01]  /*37c0*/  @!P3 FMUL R42, R42, 16777216 ;  /* 0x4b8000002a2ab820 */ /* 0x000fe20000400000 */
[----:B------:R-:W-:Y:S01]  /*37d0*/  @!P3 FMUL R75, R75, 16777216 ;  /* 0x4b8000004b4bb820 */ /* 0x000fe20000400000 */
[----:B--2---:R-:W-:-:S05]  /*37e0*/  SEL R20, R20, RZ, !P2 ;  /* 0x000000ff14147207 */ /* 0x004fca0005000000 */
[----:B0-----:R-:W-:Y:S01]  /*37f0*/  FADD R22, R20, 0.0010000000474974513054 ;  /* 0x3a83126f14167421 */ /* 0x001fe20000000000 */
[----:B------:R-:W-:-:S06]  /*3800*/  IMAD.MOV.U32 R20, RZ, RZ, RZ ;  /* 0x000000ffff147224 */ /* 0x000fcc00078e00ff */
[----:B------:R0:W2:Y:S01]  /*3810*/  @!P2 LDG.E.EL R20, desc[UR4][R62.64+-0x180] ;  /* 0xfffe80043e14a981 */ /* 0x0000a2000c2e1900 */
[----:B------:R-:W3:Y:S01]  /*3820*/  MUFU.SQRT R65, R36 ;  /* 0x0000002400417308 */ /* 0x000ee20000002000 */
[C---:B-1----:R-:W-:Y:S02]  /*3830*/  FSETP.GT.AND P3, PT, R64.reuse, 8.50705917302346158658e+37, PT ;  /* 0x7e8000004000780b */ /* 0x042fe40003f64000 */
[----:B------:R-:W-:Y:S02]  /*3840*/  P2R R86, PR, RZ, 0x1 ;  /* 0x00000001ff567803 */ /* 0x000fe40000000000 */
[C---:B------:R-:W-:Y:S02]  /*3850*/  FSETP.GEU.AND P0, PT, R64.reuse, 1.175494350822287508e-38, PT ;  /* 0x008000004000780b */ /* 0x040fe40003f0e000 */
[----:B------:R-:W-:Y:S01]  /*3860*/  FSEL R77, R91, 1, P3 ;  /* 0x3f8000005b4d7808 */ /* 0x000fe20001800000 */
[----:B------:R-:W1:Y:S06]  /*3870*/  MUFU.SQRT R69, R22 ;  /* 0x0000001600457308 */ /* 0x000e6c0000002000 */
[----:B------:R-:W-:Y:S01]  /*3880*/  @P3 FMUL R64, R64, 0.25 ;  /* 0x3e80000040403820 */ /* 0x000fe20000400000 */
[----:B---3--:R-:W-:-:S02]  /*3890*/  FSETP.GT.AND P3, PT, R65, 8.50705917302346158658e+37, PT ;  /* 0x7e8000004100780b */ /* 0x008fc40003f64000 */
[----:B------:R-:W-:Y:S02]  /*38a0*/  P2R R37, PR, RZ, 0x1 ;  /* 0x00000001ff257803 */ /* 0x000fe40000000000 */
[----:B------:R-:W-:Y:S02]  /*38b0*/  FSETP.GEU.AND P0, PT, R65, 1.175494350822287508e-38, PT ;  /* 0x008000004100780b */ /* 0x000fe40003f0e000 */
[----:B------:R-:W-:-:S07]  /*38c0*/  FSEL R74, R91, 1, P3 ;  /* 0x3f8000005b4a7808 */ /* 0x000fce0001800000 */
[----:B------:R-:W-:Y:S01]  /*38d0*/  @P3 FMUL R65, R65, 0.25 ;  /* 0x3e80000041413820 */ /* 0x000fe20000400000 */
[C---:B-1----:R-:W-:Y:S02]  /*38e0*/  FSETP.GT.AND P3, PT, R69.reuse, 8.50705917302346158658e+37, PT ;  /* 0x7e8000004500780b */ /* 0x042fe40003f64000 */
[----:B------:R-:W-:Y:S02]  /*38f0*/  P2R R36, PR, RZ, 0x1 ;  /* 0x00000001ff247803 */ /* 0x000fe40000000000 */
[----:B------:R-:W-:Y:S02]  /*3900*/  FSETP.GEU.AND P0, PT, R69, 1.175494350822287508e-38, PT ;  /* 0x008000004500780b */ /* 0x000fe40003f0e000 */
[----:B------:R-:W-:Y:S02]  /*3910*/  FSEL R76, R91, 1, P3 ;  /* 0x3f8000005b4c7808 */ /* 0x000fe40001800000 */
[----:B------:R-:W-:-:S05]  /*3920*/  P2R R22, PR, RZ, 0x1 ;  /* 0x00000001ff167803 */ /* 0x000fca0000000000 */
[----:B------:R-:W-:Y:S01]  /*3930*/  @P3 FMUL R69, R69, 0.25 ;  /* 0x3e80000045453820 */ /* 0x000fe20000400000 */
[----:B0-----:R-:W-:Y:S01]  /*3940*/  P2R R62, PR, RZ, 0x4 ;  /* 0x00000004ff3e7803 */ /* 0x001fe20000000000 */
[----:B------:R-:W-:Y:S01]  /*3950*/  IMAD.WIDE R2, R23, 0x4, R2 ;  /* 0x0000000417027825 */ /* 0x000fe200078e0202 */
[----:B--2---:R-:W-:-:S05]  /*3960*/  SEL R20, R20, RZ, !P2 ;  /* 0x000000ff14147207 */ /* 0x004fca0005000000 */
[----:B------:R-:W-:-:S04]  /*3970*/  FADD R20, R20, 0.0010000000474974513054 ;  /* 0x3a83126f14147421 */ /* 0x000fc80000000000 */
[----:B------:R-:W0:Y:S01]  /*3980*/  MUFU.SQRT R70, R20 ;  /* 0x0000001400467308 */ /* 0x000e220000002000 */
[----:B------:R-:W-:Y:S01]  /*3990*/  ISETP.NE.AND P2, PT, R22, RZ, PT ;  /* 0x000000ff1600720c */ /* 0x000fe20003f45270 */
[----:B------:R-:W-:Y:S01]  /*39a0*/  VIADD R22, R23, 0xffffff60 ;  /* 0xffffff6017167836 */ /* 0x000fe20000000000 */
[C---:B0-----:R-:W-:Y:S02]  /*39b0*/  FSETP.GT.AND P3, PT, R70.reuse, 8.50705917302346158658e+37, PT ;  /* 0x7e8000004600780b */ /* 0x041fe40003f64000 */
[----:B------:R-:W-:Y:S02]  /*39c0*/  FSETP.GEU.AND P0, PT, R70, 1.175494350822287508e-38, PT ;  /* 0x008000004600780b */ /* 0x000fe40003f0e000 */
[----:B------:R-:W-:Y:S01]  /*39d0*/  FSEL R79, R91, 1, P3 ;  /* 0x3f8000005b4f7808 */ /* 0x000fe20001800000 */
[----:B------:R-:W-:-:S08]  /*39e0*/  IMAD.MOV.U32 R20, RZ, RZ, RZ ;  /* 0x000000ffff147224 */ /* 0x000fd000078e00ff */
[----:B------:R-:W-:Y:S01]  /*39f0*/  @P3 FMUL R70, R70, 0.25 ;  /* 0x3e80000046463820 */ /* 0x000fe20000400000 */
[----:B------:R-:W-:Y:S02]  /*3a00*/  ISETP.GE.U32.AND P3, PT, R22, 0x60, PT ;  /* 0x000000601600780c */ /* 0x000fe40003f66070 */
[----:B------:R-:W-:Y:S02]  /*3a10*/  P2R R39, PR, RZ, 0x4 ;  /* 0x00000004ff277803 */ /* 0x000fe40000000000 */
[----:B------:R-:W-:Y:S01]  /*3a20*/  ISETP.NE.AND P2, PT, R36, RZ, PT ;  /* 0x000000ff2400720c */ /* 0x000fe20003f45270 */
[----:B------:R-:W-:-:S08]  /*3a30*/  IMAD.MOV.U32 R36, RZ, RZ, RZ ;  /* 0x000000ffff247224 */ /* 0x000fd000078e00ff */
[----:B------:R-:W2:Y:S04]  /*3a40*/  @!P3 LDG.E.EL R20, desc[UR4][R2.64+-0x280] ;  /* 0xfffd80040214b981 */ /* 0x000ea8000c2e1900 */
[----:B------:R-:W3:Y:S01]  /*3a50*/  @!P3 LDG.E.EL R36, desc[UR4][R2.64+-0x280] ;  /* 0xfffd80040224b981 */ /* 0x000ee2000c2e1900 */
[----:B--2---:R-:W-:Y:S02]  /*3a60*/  SEL R20, R20, RZ, !P3 ;  /* 0x000000ff14147207 */ /* 0x004fe40005800000 */
[----:B---3--:R-:W-:-:S03]  /*3a70*/  SEL R22, R36, RZ, !P3 ;  /* 0x000000ff24167207 */ /* 0x008fc60005800000 */
[----:B------:R-:W-:Y:S01]  /*3a80*/  FADD R36, R20, 0.0010000000474974513054 ;  /* 0x3a83126f14247421 */ /* 0x000fe20000000000 */
[----:B------:R-:W-:-:S06]  /*3a90*/  IMAD.MOV.U32 R20, RZ, RZ, RZ ;  /* 0x000000ffff147224 */ /* 0x000fcc00078e00ff */
[----:B------:R-:W2:Y:S01]  /*3aa0*/  @!P3 LDG.E.EL R20, desc[UR4][R2.64+-0x280] ;  /* 0xfffd80040214b981 */ /* 0x000ea2000c2e1900 */
[----:B------:R-:W-:-:S04]  /*3ab0*/  FADD R22, R22, 0.0010000000474974513054 ;  /* 0x3a83126f16167421 */ /* 0x000fc80000000000 */
[----:B------:R0:W1:Y:S01]  /*3ac0*/  MUFU.SQRT R63, R22 ;  /* 0x00000016003f7308 */ /* 0x0000620000002000 */
[----:B--2---:R-:W-:-:S05]  /*3ad0*/  SEL R20, R20, RZ, !P3 ;  /* 0x000000ff14147207 */ /* 0x004fca0005800000 */
[----:B0-----:R-:W-:Y:S01]  /*3ae0*/  FADD R22, R20, 0.0010000000474974513054 ;  /* 0x3a83126f14167421 */ /* 0x001fe20000000000 */
[----:B------:R-:W-:-:S06]  /*3af0*/  IMAD.MOV.U32 R20, RZ, RZ, RZ ;  /* 0x000000ffff147224 */ /* 0x000fcc00078e00ff */
[----:B------:R0:W2:Y:S01]  /*3b00*/  @!P3 LDG.E.EL R20, desc[UR4][R2.64+-0x280] ;  /* 0xfffd80040214b981 */ /* 0x0000a2000c2e1900 */
[----:B------:R-:W3:Y:S01]  /*3b10*/  MUFU.SQRT R78, R36 ;  /* 0x00000024004e7308 */ /* 0x000ee20000002000 */
[C---:B-1----:R-:W-:Y:S02]  /*3b20*/  FSETP.GT.AND P6, PT, R63.reuse, 8.50705917302346158658e+37, PT ;  /* 0x7e8000003f00780b */ /* 0x042fe40003fc4000 */
[----:B------:R-:W-:Y:S02]  /*3b30*/  P2R R83, PR, RZ, 0x20 ;  /* 0x00000020ff537803 */ /* 0x000fe40000000000 */
[----:B------:R-:W-:Y:S02]  /*3b40*/  FSETP.GEU.AND P5, PT, R63, 1.175494350822287508e-38, PT ;  /* 0x008000003f00780b */ /* 0x000fe40003fae000 */
[----:B------:R-:W-:Y:S01]  /*3b50*/  FSEL R82, R91, 1, P6 ;  /* 0x3f8000005b527808 */ /* 0x000fe20003000000 */
[----:B------:R-:W1:Y:S06]  /*3b60*/  MUFU.SQRT R80, R22 ;  /* 0x0000001600507308 */ /* 0x000e6c0000002000 */
[----:B------:R-:W-:Y:S01]  /*3b70*/  @P6 FMUL R63, R63, 0.25 ;  /* 0x3e8000003f3f6820 */ /* 0x000fe20000400000 */
[----:B---3--:R-:W-:-:S02]  /*3b80*/  FSETP.GT.AND P6, PT, R78, 8.50705917302346158658e+37, PT ;  /* 0x7e8000004e00780b */ /* 0x008fc40003fc4000 */
[----:B------:R-:W-:Y:S02]  /*3b90*/  P2R R38, PR, RZ, 0x4 ;  /* 0x00000004ff267803 */ /* 0x000fe40000000000 */
[----:B------:R-:W-:Y:S02]  /*3ba0*/  P2R R67, PR, RZ, 0x2 ;  /* 0x00000002ff437803 */ /* 0x000fe40000000000 */
[----:B------:R-:W-:Y:S02]  /*3bb0*/  ISETP.NE.AND P2, PT, R37, RZ, PT ;  /* 0x000000ff2500720c */ /* 0x000fe40003f45270 */
[----:B------:R-:W-:Y:S02]  /*3bc0*/  FSETP.GEU.AND P1, PT, R78, 1.175494350822287508e-38, PT ;  /* 0x008000004e00780b */ /* 0x000fe40003f2e000 */
[----:B------:R-:W-:-:S03]  /*3bd0*/  FSEL R85, R91, 1, P6 ;  /* 0x3f8000005b557808 */ /* 0x000fc60003000000 */
[----:B------:R-:W-:Y:S01]  /*3be0*/  @P6 FMUL R78, R78, 0.25 ;  /* 0x3e8000004e4e6820 */ /* 0x000fe20000400000 */
[C---:B-1----:R-:W-:Y:S02]  /*3bf0*/  FSETP.GT.AND P6, PT, R80.reuse, 8.50705917302346158658e+37, PT ;  /* 0x7e8000005000780b */ /* 0x042fe40003fc4000 */
[----:B------:R-:W-:Y:S02]  /*3c00*/  P2R R37, PR, RZ, 0x4 ;  /* 0x00000004ff257803 */ /* 0x000fe40000000000 */
[----:B------:R-:W-:Y:S02]  /*3c10*/  FSETP.GEU.AND P4, PT, R80, 1.175494350822287508e-38, PT ;  /* 0x008000005000780b */ /* 0x000fe40003f8e000 */
[----:B------:R-:W-:-:S07]  /*3c20*/  FSEL R87, R91, 1, P6 ;  /* 0x3f8000005b577808 */ /* 0x000fce0003000000 */
[----:B------:R-:W-:Y:S01]  /*3c30*/  @P6 FMUL R80, R80, 0.25 ;  /* 0x3e80000050506820 */ /* 0x000fe20000400000 */
[----:B------:R-:W-:Y:S01]  /*3c40*/  @!P0 FMUL R70, R70, 16777216 ;  /* 0x4b80000046468820 */ /* 0x000fe20000400000 */
[----:B------:R-:W-:Y:S01]  /*3c50*/  @!P0 FMUL R79, R79, 16777216 ;  /* 0x4b8000004f4f8820 */ /* 0x000fe20000400000 */
[----:B------:R-:W-:Y:S01]  /*3c60*/  ISETP.NE.AND P0, PT, R86, RZ, PT ;  /* 0x000000ff5600720c */ /* 0x000fe20003f05270 */
[----:B------:R-:W1:Y:S08]  /*3c70*/  MUFU.RCP R40, R40 ;  /* 0x0000002800287308 */ /* 0x000e700000001000 */
[----:B------:R-:W3:Y:S01]  /*3c80*/  MUFU.RCP R41, R41 ;  /* 0x0000002900297308 */ /* 0x000ee20000001000 */
[----:B------:R-:W-:Y:S01]  /*3c90*/  @!P5 FMUL R63, R63, 16777216 ;  /* 0x4b8000003f3fd820 */ /* 0x000fe20000400000 */
[----:B------:R-:W-:-:S02]  /*3ca0*/  IMAD.MOV.U32 R22, RZ, RZ, RZ ;  /* 0x000000ffff167224 */ /* 0x000fc400078e00ff */
[----:B-1----:R-:W-:Y:S01]  /*3cb0*/  FMUL R86, R40, R73 ;  /* 0x0000004928567220 */ /* 0x002fe20000400000 */
[----:B------:R-:W-:Y:S02]  /*3cc0*/  IMAD.MOV.U32 R36, RZ, RZ, RZ ;  /* 0x000000ffff247224 */ /* 0x000fe400078e00ff */
[----:B---3--:R-:W-:Y:S01]  /*3cd0*/  FMUL R89, R41, R72 ;  /* 0x0000004829597220 */ /* 0x008fe20000400000 */
[----:B------:R-:W-:Y:S01]  /*3ce0*/  MUFU.RCP R63, R63 ;  /* 0x0000003f003f7308 */ /* 0x000fe20000001000 */
[----:B------:R-:W1:Y:S01]  /*3cf0*/  LDC.64 R40, c[0x0][0x250] ;  /* 0x00009400ff287b82 */ /* 0x000e620000000a00 */
[----:B------:R-:W3:Y:S04]  /*3d00*/  @!P3 LDG.E.EL R22, desc[UR4][R24.64+-0x280] ;  /* 0xfffd80041816b981 */ /* 0x000ee8000c2e1900 */
[----:B------:R4:W5:Y:S02]  /*3d10*/  @!P0 LDG.E.EL R36, desc[UR4][R58.64+-0x180] ;  /* 0xfffe80043a248981 */ /* 0x000964000c2e1900 */
[----:B------:R-:W4:Y:S01]  /*3d20*/  MUFU.RCP R68, R68 ;  /* 0x0000004400447308 */ /* 0x000f220000001000 */
[----:B0-----:R-:W-:-:S07]  /*3d30*/  CS2R R2, SRZ ;  /* 0x0000000000027805 */ /* 0x001fce000001ff00 */
[----:B------:R-:W0:Y:S01]  /*3d40*/  MUFU.RCP R70, R70 ;  /* 0x0000004600467308 */ /* 0x000e220000001000 */
[----:B----4-:R-:W-:Y:S01]  /*3d50*/  CS2R R58, SRZ ;  /* 0x00000000003a7805 */ /* 0x010fe2000001ff00 */
[----:B------:R-:W-:Y:S01]  /*3d60*/  @!P5 FMUL R82, R82, 16777216 ;  /* 0x4b8000005252d820 */ /* 0x000fe20000400000 */
[----:B------:R4:W3:Y:S01]  /*3d70*/  @!P3 LDG.E.EL R3, desc[UR4][R30.64+-0x280] ;  /* 0xfffd80041e03b981 */ /* 0x0008e2000c2e1900 */
[----:B------:R-:W-:Y:S02]  /*3d80*/  ISETP.NE.AND P5, PT, R83, RZ, PT ;  /* 0x000000ff5300720c */ /* 0x000fe40003fa5270 */
[----:B------:R-:W-:Y:S01]  /*3d90*/  CS2R R72, SRZ ;  /* 0x0000000000487805 */ /* 0x000fe2000001ff00 */
[----:B------:R-:W-:Y:S01]  /*3da0*/  FMUL R83, R68, R71 ;  /* 0x0000004744537220 */ /* 0x000fe20000400000 */
[----:B------:R-:W3:Y:S01]  /*3db0*/  @!P3 LDG.E.EL R2, desc[UR4][R48.64+-0x280] ;  /* 0xfffd80043002b981 */ /* 0x000ee2000c2e1900 */
[----:B----4-:R-:W-:Y:S01]  /*3dc0*/  FMUL R30, R63, R82 ;  /* 0x000000523f1e7220 */ /* 0x010fe20000400000 */
[----:B0-----:R-:W-:Y:S01]  /*3dd0*/  FMUL R79, R70, R79 ;  /* 0x0000004f464f7220 */ /* 0x001fe20000400000 */
[----:B------:R-:W-:Y:S01]  /*3de0*/  CS2R R70, SRZ ;  /* 0x0000000000467805 */ /* 0x000fe2000001ff00 */
[----:B------:R-:W-:Y:S01]  /*3df0*/  @!P1 FMUL R78, R78, 16777216 ;  /* 0x4b8000004e4e9820 */ /* 0x000fe20000400000 */
[----:B------:R-:W-:Y:S01]  /*3e00*/  @!P1 FMUL R85, R85, 16777216 ;  /* 0x4b80000055559820 */ /* 0x000fe20000400000 */
[----:B------:R-:W-:Y:S01]  /*3e10*/  @!P4 FMUL R80, R80, 16777216 ;  /* 0x4b8000005050c820 */ /* 0x000fe20000400000 */
[----:B------:R-:W-:Y:S01]  /*3e20*/  @!P4 FMUL R87, R87, 16777216 ;  /* 0x4b8000005757c820 */ /* 0x000fe20000400000 */
[----:B------:R-:W-:-:S02]  /*3e30*/  ISETP.NE.AND P1, PT, R67, RZ, PT ;  /* 0x000000ff4300720c */ /* 0x000fc40003f25270 */
[----:B------:R-:W-:Y:S02]  /*3e40*/  ISETP.NE.AND P4, PT, R66, RZ, PT ;  /* 0x000000ff4200720c */ /* 0x000fe40003f85270 */
[----:B------:R-:W-:Y:S01]  /*3e50*/  CS2R R66, SRZ ;  /* 0x0000000000427805 */ /* 0x000fe2000001ff00 */
[----:B------:R-:W-:-:S04]  /*3e60*/  IMAD.WIDE R12, R23, 0x4, R12 ;  /* 0x00000004170c7825 */ /* 0x000fc800078e020c */
[----:B------:R-:W-:-:S04]  /*3e70*/  IMAD.WIDE R10, R23, 0x4, R10 ;  /* 0x00000004170a7825 */ /* 0x000fc800078e020a */
[----:B------:R-:W-:Y:S01]  /*3e80*/  IMAD.WIDE R14, R23, 0x4, R14 ;  /* 0x00000004170e7825 */ /* 0x000fe200078e020e */
[----:B--2---:R-:W-:-:S05]  /*3e90*/  SEL R20, R20, RZ, !P3 ;  /* 0x000000ff14147207 */ /* 0x004fca0005800000 */
[----:B------:R-:W-:-:S04]  /*3ea0*/  FADD R20, R20, 0.0010000000474974513054 ;  /* 0x3a83126f14147421 */ /* 0x000fc80000000000 */
[----:B------:R-:W0:Y:S02]  /*3eb0*/  MUFU.SQRT R81, R20 ;  /* 0x0000001400517308 */ /* 0x000e240000002000 */
[C---:B0-----:R-:W-:Y:S02]  /*3ec0*/  FSETP.GT.AND P2, PT, R81.reuse, 8.50705917302346158658e+37, PT ;  /* 0x7e8000005100780b */ /* 0x041fe40003f44000 */
[----:B------:R-:W-:Y:S02]  /*3ed0*/  FSETP.GEU.AND P6, PT, R81, 1.175494350822287508e-38, PT ;  /* 0x008000005100780b */ /* 0x000fe40003fce000 */
[----:B------:R-:W-:-:S09]  /*3ee0*/  FSEL R84, R91, 1, P2 ;  /* 0x3f8000005b547808 */ /* 0x000fd20001000000 */
[----:B------:R-:W-:Y:S01]  /*3ef0*/  @P2 FMUL R81, R81, 0.25 ;  /* 0x3e80000051512820 */ /* 0x000fe20000400000 */
[----:B------:R-:W-:-:S13]  /*3f00*/  ISETP.NE.AND P2, PT, R37, RZ, PT ;  /* 0x000000ff2500720c */ /* 0x000fda0003f45270 */
[----:B------:R-:W-:Y:S01]  /*3f10*/  @!P2 FMUL R64, R64, 16777216 ;  /* 0x4b8000004040a820 */ /* 0x000fe20000400000 */
[----:B------:R-:W-:Y:S01]  /*3f20*/  @!P2 FMUL R77, R77, 16777216 ;  /* 0x4b8000004d4da820 */ /* 0x000fe20000400000 */
[----:B------:R-:W-:Y:S01]  /*3f30*/  ISETP.NE.AND P2, PT, R38, RZ, PT ;  /* 0x000000ff2600720c */ /* 0x000fe20003f45270 */
[----:B------:R-:W-:-:S06]  /*3f40*/  IMAD.MOV.U32 R37, RZ, RZ, RZ ;  /* 0x000000ffff257224 */ /* 0x000fcc00078e00ff */
[----:B------:R0:W2:Y:S06]  /*3f50*/  @!P0 LDG.E.EL R37, desc[UR4][R28.64+-0x180] ;  /* 0xfffe80041c258981 */ /* 0x0000ac000c2e1900 */
[----:B------:R-:W-:Y:S01]  /*3f60*/  @!P2 FMUL R65, R65, 16777216 ;  /* 0x4b8000004141a820 */ /* 0x000fe20000400000 */
[----:B------:R-:W-:Y:S01]  /*3f70*/  @!P2 FMUL R74, R74, 16777216 ;  /* 0x4b8000004a4aa820 */ /* 0x000fe20000400000 */
[----:B------:R-:W-:Y:S01]  /*3f80*/  ISETP.NE.AND P2, PT, R39, RZ, PT ;  /* 0x000000ff2700720c */ /* 0x000fe20003f45270 */
[----:B0-----:R-:W0:Y:S01]  /*3f90*/  LDC.64 R28, c[0x0][0x240] ;  /* 0x00009000ff1c7b82 */ /* 0x001e220000000a00 */
[----:B------:R-:W-:Y:S01]  /*3fa0*/  CS2R R38, SRZ ;  /* 0x0000000000267805 */ /* 0x000fe2000001ff00 */
[----:B------:R-:W-:-:S05]  /*3fb0*/  IMAD.MOV.U32 R20, RZ, RZ, RZ ;  /* 0x000000ffff147224 */ /* 0x000fca00078e00ff */
[----:B------:R4:W2:Y:S05]  /*3fc0*/  @!P0 LDG.E.EL R39, desc[UR4][R54.64+-0x180] ;  /* 0xfffe800436278981 */ /* 0x0008aa000c2e1900 */
[----:B------:R-:W-:Y:S01]  /*3fd0*/  @!P2 FMUL R69, R69, 16777216 ;  /* 0x4b8000004545a820 */ /* 0x000fe20000400000 */
[----:B------:R-:W-:Y:S01]  /*3fe0*/  @!P2 FMUL R76, R76, 16777216 ;  /* 0x4b8000004c4ca820 */ /* 0x000fe20000400000 */
[----:B------:R-:W-:Y:S01]  /*3ff0*/  ISETP.NE.AND P2, PT, R62, RZ, PT ;  /* 0x000000ff3e00720c */ /* 0x000fe20003f45270 */
[----:B------:R1:W2:Y:S01]  /*4000*/  @!P3 LDG.E.EL R20, desc[UR4][R52.64+-0x280] ;  /* 0xfffd80043414b981 */ /* 0x0002a2000c2e1900 */
[----:B----4-:R-:W-:Y:S01]  /*4010*/  CS2R R54, SRZ ;  /* 0x0000000000367805 */ /* 0x010fe2000001ff00 */
[----:B------:R4:W0:Y:S02]  /*4020*/  MUFU.RCP R62, R42 ;  /* 0x0000002a003e7308 */ /* 0x0008240000001000 */
[----:B------:R0:W2:Y:S01]  /*4030*/  @!P0 LDG.E.EL R38, desc[UR4][R56.64+-0x180] ;  /* 0xfffe800438268981 */ /* 0x0000a2000c2e1900 */
[----:B-1----:R-:W1:Y:S07]  /*4040*/  LDC.64 R52, c[0x0][0x258] ;  /* 0x00009600ff347b82 */ /* 0x002e6e0000000a00 */
[----:B------:R0:W2:Y:S01]  /*4050*/  @!P2 LDG.E.EL R55, desc[UR4][R32.64+-0x180] ;  /* 0xfffe80042037a981 */ /* 0x0000a2000c2e1900 */
[----:B------:R-:W0:Y:S02]  /*4060*/  MUFU.RCP R64, R64 ;  /* 0x0000004000407308 */ /* 0x000e240000001000 */
[----:B0-----:R-:W-:Y:S01]  /*4070*/  IMAD.WIDE R24, R21, 0x4, R28 ;  /* 0x0000000415187825 */ /* 0x001fe200078e021c */
[----:B------:R-:W-:Y:S01]  /*4080*/  CS2R R56, SRZ ;  /* 0x0000000000387805 */ /* 0x000fe2000001ff00 */
[----:B------:R-:W2:Y:S02]  /*4090*/  @!P2 LDG.E.EL R54, desc[UR4][R26.64+-0x180] ;  /* 0xfffe80041a36a981 */ /* 0x000ea4000c2e1900 */
[----:B----4-:R-:W-:-:S02]  /*40a0*/  IMAD.MOV.U32 R42, RZ, RZ, RZ ;  /* 0x000000ffff2a7224 */ /* 0x010fc400078e00ff */
[----:B------:R-:W4:Y:S01]  /*40b0*/  @!P0 LDG.E.EL R58, desc[UR4][R24.64+-0x180] ;  /* 0xfffe8004183a8981 */ /* 0x000f22000c2e1900 */
[----:B------:R-:W-:Y:S01]  /*40c0*/  IMAD.MOV.U32 R33, RZ, RZ, RZ ;  /* 0x000000ffff217224 */ /* 0x000fe200078e00ff */
[----:B------:R-:W0:Y:S02]  /*40d0*/  MUFU.RCP R65, R65 ;  /* 0x0000004100417308 */ /* 0x000e240000001000 */
[----:B------:R3:W4:Y:S04]  /*40e0*/  @!P2 LDG.E.EL R42, desc[UR4][R60.64+-0x180] ;  /* 0xfffe80043c2aa981 */ /* 0x000728000c2e1900 */
[----:B------:R-:W4:Y:S02]  /*40f0*/  @!P0 LDG.E.EL R33, desc[UR4][R24.64+-0x180] ;  /* 0xfffe800418218981 */ /* 0x000f24000c2e1900 */
[----:B------:R-:W1:Y:S02]  /*4100*/  MUFU.RCP R69, R69 ;  /* 0x0000004500457308 */ /* 0x000e640000001000 */
[----:B------:R-:W4:Y:S01]  /*4110*/  @!P0 LDG.E.EL R57, desc[UR4][R24.64+-0x180] ;  /* 0xfffe800418398981 */ /* 0x000f22000c2e1900 */
[----:B------:R-:W-:Y:S01]  /*4120*/  IMAD.WIDE R28, R23, 0x4, R28 ;  /* 0x00000004171c7825 */ /* 0x000fe200078e021c */
[----:B---3--:R-:W-:-:S03]  /*4130*/  CS2R R60, SRZ ;  /* 0x00000000003c7805 */ /* 0x008fc6000001ff00 */
[----:B------:R-:W-:Y:S01]  /*4140*/  FMUL R75, R62, R75 ;  /* 0x0000004b3e4b7220 */ /* 0x000fe20000400000 */
[----:B------:R-:W-:Y:S01]  /*4150*/  FMUL R88, R64, R77 ;  /* 0x0000004d40587220 */ /* 0x000fe20000400000 */
[----:B------:R-:W-:Y:S01]  /*4160*/  CS2R R62, SRZ ;  /* 0x00000000003e7805 */ /* 0x000fe2000001ff00 */
[----:B------:R3:W4:Y:S01]  /*4170*/  @!P2 LDG.E.EL R56, desc[UR4][R34.64+-0x180] ;  /* 0xfffe80042238a981 */ /* 0x000722000c2e1900 */
[----:B0-----:R-:W-:Y:S01]  /*4180*/  FMUL R77, R65, R74 ;  /* 0x0000004a414d7220 */ /* 0x001fe20000400000 */
[----:B------:R-:W-:Y:S01]  /*4190*/  CS2R R64, SRZ ;  /* 0x0000000000407805 */ /* 0x000fe2000001ff00 */
[----:B------:R-:W-:Y:S01]  /*41a0*/  IMAD.MOV.U32 R26, RZ, RZ, RZ ;  /* 0x000000ffff1a7224 */ /* 0x000fe200078e00ff */
[----:B------:R0:W4:Y:S01]  /*41b0*/  @!P0 LDG.E.EL R59, desc[UR4][R24.64+-0x180] ;  /* 0xfffe8004183b8981 */ /* 0x000122000c2e1900 */
[----:B-1----:R-:W-:-:S04]  /*41c0*/  IMAD.WIDE R48, R21, 0x4, R52 ;  /* 0x0000000415307825 */ /* 0x002fc800078e0234 */
[----:B------:R-:W-:Y:S01]  /*41d0*/  FMUL R90, R69, R76 ;  /* 0x0000004c455a7220 */ /* 0x000fe20000400000 */
[----:B------:R-:W4:Y:S01]  /*41e0*/  @!P2 LDG.E.EL R60, desc[UR4][R28.64+-0x180] ;  /* 0xfffe80041c3ca981 */ /* 0x000f22000c2e1900 */
[--C-:B---3--:R-:W-:Y:S01]  /*41f0*/  IMAD.WIDE R34, R21, 0x4, R40.reuse ;  /* 0x0000000415227825 */ /* 0x108fe200078e0228 */
[----:B------:R-:W-:Y:S02]  /*4200*/  CS2R R68, SRZ ;  /* 0x0000000000447805 */ /* 0x000fe4000001ff00 */
[----:B------:R-:W3:Y:S01]  /*4210*/  @!P2 LDG.E.EL R61, desc[UR4][R28.64+-0x180] ;  /* 0xfffe80041c3da981 */ /* 0x000ee2000c2e1900 */
[----:B0-----:R-:W-:Y:S01]  /*4220*/  CS2R R24, SRZ ;  /* 0x0000000000187805 */ /* 0x001fe2000001ff00 */
[----:B------:R-:W-:Y:S02]  /*4230*/  IMAD.WIDE R40, R23, 0x4, R40 ;  /* 0x0000000417287825 */ /* 0x000fe400078e0228 */
[----:B------:R-:W3:Y:S04]  /*4240*/  @!P2 LDG.E.EL R62, desc[UR4][R28.64+-0x180] ;  /* 0xfffe80041c3ea981 */ /* 0x000ee8000c2e1900 */
[----:B------:R-:W3:Y:S04]  /*4250*/  @!P0 LDG.E.EL R64, desc[UR4][R34.64+-0x180] ;  /* 0xfffe800422408981 */ /* 0x000ee8000c2e1900 */
[----:B------:R-:W3:Y:S04]  /*4260*/  @!P2 LDG.E.EL R68, desc[UR4][R40.64+-0x180] ;  /* 0xfffe80042844a981 */ /* 0x000ee8000c2e1900 */
[----:B------:R-:W3:Y:S04]  /*4270*/  @!P2 LDG.E.EL R26, desc[UR4][R40.64+-0x180] ;  /* 0xfffe8004281aa981 */ /* 0x000ee8000c2e1900 */
[----:B------:R-:W3:Y:S04]  /*4280*/  @!P2 LDG.E.EL R25, desc[UR4][R40.64+-0x180] ;  /* 0xfffe80042819a981 */ /* 0x000ee8000c2e1900 */
[----:B------:R0:W3:Y:S04]  /*4290*/  @!P2 LDG.E.EL R24, desc[UR4][R40.64+-0x180] ;  /* 0xfffe80042818a981 */ /* 0x0000e8000c2e1900 */
[----:B------:R-:W3:Y:S04]  /*42a0*/  @!P0 LDG.E.EL R69, desc[UR4][R48.64+-0x180] ;  /* 0xfffe800430458981 */ /* 0x000ee8000c2e1900 */
[----:B------:R-:W3:Y:S01]  /*42b0*/  @!P0 LDG.E.EL R65, desc[UR4][R34.64+-0x180] ;  /* 0xfffe800422418981 */ /* 0x000ee2000c2e1900 */
[----:B0-----:R-:W-:-:S03]  /*42c0*/  CS2R R40, SRZ ;  /* 0x0000000000287805 */ /* 0x001fc6000001ff00 */
[----:B------:R-:W3:Y:S04]  /*42d0*/  @!P0 LDG.E.EL R70, desc[UR4][R48.64+-0x180] ;  /* 0xfffe800430468981 */ /* 0x000ee8000c2e1900 */
[----:B------:R-:W3:Y:S04]  /*42e0*/  @!P0 LDG.E.EL R71, desc[UR4][R48.64+-0x180] ;  /* 0xfffe800430478981 */ /* 0x000ee8000c2e1900 */
[----:B------:R0:W3:Y:S04]  /*42f0*/  @!P0 LDG.E.EL R72, desc[UR4][R48.64+-0x180] ;  /* 0xfffe800430488981 */ /* 0x0000e8000c2e1900 */
[----:B------:R-:W3:Y:S04]  /*4300*/  @!P0 LDG.E.EL R66, desc[UR4][R34.64+-0x180] ;  /* 0xfffe800422428981 */ /* 0x000ee8000c2e1900 */
[----:B------:R1:W3:Y:S01]  /*4310*/  @!P0 LDG.E.EL R67, desc[UR4][R34.64+-0x180] ;  /* 0xfffe800422438981 */ /* 0x0002e2000c2e1900 */
[----:B0-----:R-:W-:-:S03]  /*4320*/  CS2R R48, SRZ ;  /* 0x0000000000307805 */ /* 0x001fc6000001ff00 */
[----:B------:R-:W3:Y:S04]  /*4330*/  @!P3 LDG.E.EL R40, desc[UR4][R12.64+-0x280] ;  /* 0xfffd80040c28b981 */ /* 0x000ee8000c2e1900 */
[----:B------:R-:W3:Y:S01]  /*4340*/  @!P3 LDG.E.EL R41, desc[UR4][R12.64+-0x280] ;  /* 0xfffd80040c29b981 */ /* 0x000ee2000c2e1900 */
[----:B-1----:R-:W-:Y:S01]  /*4350*/  IMAD.WIDE R34, R23, 0x4, R52 ;  /* 0x0000000417227825 */ /* 0x002fe200078e0234 */
[----:B------:R-:W-:Y:S02]  /*4360*/  CS2R R52, SRZ ;  /* 0x0000000000347805 */ /* 0x000fe4000001ff00 */
[----:B------:R-:W3:Y:S04]  /*4370*/  @!P3 LDG.E.EL R48, desc[UR4][R12.64+-0x280] ;  /* 0xfffd80040c30b981 */ /* 0x000ee8000c2e1900 */
[----:B------:R0:W3:Y:S01]  /*4380*/  @!P3 LDG.E.EL R49, desc[UR4][R12.64+-0x280] ;  /* 0xfffd80040c31b981 */ /* 0x0000e2000c2e1900 */
[----:B------:R-:W-:-:S03]  /*4390*/  IMAD.MOV.U32 R21, RZ, RZ, RZ ;  /* 0x000000ffff157224 */ /* 0x000fc600078e00ff */
[----:B------:R1:W3:Y:S04]  /*43a0*/  @!P2 LDG.E.EL R63, desc[UR4][R28.64+-0x180] ;  /* 0xfffe80041c3fa981 */ /* 0x0002e8000c2e1900 */
[----:B------:R-:W3:Y:S01]  /*43b0*/  @!P3 LDG.E.EL R52, desc[UR4][R10.64+-0x280] ;  /* 0xfffd80040a34b981 */ /* 0x000ee2000c2e1900 */
[----:B0-----:R-:W-:-:S03]  /*43c0*/  CS2R R12, SRZ ;  /* 0x00000000000c7805 */ /* 0x001fc6000001ff00 */
[----:B------:R-:W3:Y:S01]  /*43d0*/  @!P2 LDG.E.EL R73, desc[UR4][R34.64+-0x180] ;  /* 0xfffe80042249a981 */ /* 0x000ee2000c2e1900 */
[----:B-1----:R-:W-:-:S03]  /*43e0*/  CS2R R28, SRZ ;  /* 0x00000000001c7805 */ /* 0x002fc6000001ff00 */
[----:B------:R-:W3:Y:S04]  /*43f0*/  @!P3 LDG.E.EL R12, desc[UR4][R14.64+-0x280] ;  /* 0xfffd80040e0cb981 */ /* 0x000ee8000c2e1900 */
[----:B------:R-:W3:Y:S04]  /*4400*/  @!P2 LDG.E.EL R29, desc[UR4][R34.64+-0x180] ;  /* 0xfffe8004221da981 */ /* 0x000ee8000c2e1900 */
[----:B------:R-:W3:Y:S04]  /*4410*/  @!P2 LDG.E.EL R21, desc[UR4][R34.64+-0x180] ;  /* 0xfffe80042215a981 */ /* 0x000ee8000c2e1900 */
[----:B------:R0:W3:Y:S04]  /*4420*/  @!P2 LDG.E.EL R28, desc[UR4][R34.64+-0x180] ;  /* 0xfffe8004221ca981 */ /* 0x0000e8000c2e1900 */
[----:B------:R-:W3:Y:S01]  /*4430*/  @!P3 LDG.E.EL R13, desc[UR4][R14.64+-0x280] ;  /* 0xfffd80040e0db981 */ /* 0x000ee2000c2e1900 */
[----:B------:R-:W-:-:S02]  /*4440*/  IMAD.MOV.U32 R23, RZ, RZ, RZ ;  /* 0x000000ffff177224 */ /* 0x000fc400078e00ff */
[----:B------:R-:W-:Y:S01]  /*4450*/  IMAD.MOV.U32 R74, RZ, RZ, RZ ;  /* 0x000000ffff4a7224 */ /* 0x000fe200078e00ff */
[----:B------:R-:W3:Y:S01]  /*4460*/  @!P3 LDG.E.EL R53, desc[UR4][R10.64+-0x280] ;  /* 0xfffd80040a35b981 */ /* 0x000ee2000c2e1900 */
[----:B0-----:R-:W-:-:S03]  /*4470*/  CS2R R34, SRZ ;  /* 0x0000000000227805 */ /* 0x001fc6000001ff00 */
[----:B------:R-:W3:Y:S04]  /*4480*/  @!P3 LDG.E.EL R23, desc[UR4][R14.64+-0x280] ;  /* 0xfffd80040e17b981 */ /* 0x000ee8000c2e1900 */
[----:B------:R-:W3:Y:S04]  /*4490*/  @!P3 LDG.E.EL R34, desc[UR4][R10.64+-0x280] ;  /* 0xfffd80040a22b981 */ /* 0x000ee8000c2e1900 */
[----:B------:R-:W3:Y:S04]  /*44a0*/  @!P3 LDG.E.EL R35, desc[UR4][R10.64+-0x280] ;  /* 0xfffd80040a23b981 */ /* 0x000ee8000c2e1900 */
[----:B------:R5:W3:Y:S01]  /*44b0*/  @!P3 LDG.E.EL R74, desc[UR4][R14.64+-0x280] ;  /* 0xfffd80040e4ab981 */ /* 0x000ae2000c2e1900 */
[----:B------:R-:W0:Y:S01]  /*44c0*/  MUFU.RCP R78, R78 ;  /* 0x0000004e004e7308 */ /* 0x000e220000001000 */
[----:B-----5:R-:W-:-:S02]  /*44d0*/  SEL R14, R36, RZ, !P0 ;  /* 0x000000ff240e7207 */ /* 0x020fc40004000000 */
[----:B------:R-:W-:Y:S02]  /*44e0*/  SEL R2, R2, RZ, !P3 ;  /* 0x000000ff02027207 */ /* 0x000fe40005800000 */
[----:B------:R-:W-:-:S03]  /*44f0*/  SEL R22, R22, RZ, !P3 ;  /* 0x000000ff16167207 */ /* 0x000fc60005800000 */
[----:B------:R-:W1:Y:S01]  /*4500*/  MUFU.RCP R80, R80 ;  /* 0x0000005000507308 */ /* 0x000e620000001000 */
[----:B0-----:R-:W-:Y:S01]  /*4510*/  FMUL R31, R78, R85 ;  /* 0x000000554e1f7220 */ /* 0x001fe20000400000 */
[----:B------:R-:W-:Y:S01]  /*4520*/  SEL R3, R3, RZ, !P3 ;  /* 0x000000ff03037207 */ /* 0x000fe20005800000 */
[----:B------:R-:W-:Y:S01]  /*4530*/  @!P6 FMUL R81, R81, 16777216 ;  /* 0x4b8000005151e820 */ /* 0x000fe20000400000 */
[----:B------:R-:W-:Y:S01]  /*4540*/  @!P6 FMUL R84, R84, 16777216 ;  /* 0x4b8000005454e820 */ /* 0x000fe20000400000 */
[----:B------:R-:W-:-:S04]  /*4550*/  FSETP.GEU.AND P6, PT, R46, RZ, PT ;  /* 0x000000ff2e00720b */ /* 0x000fc80003fce000 */
[----:B------:R-:W-:Y:S01]  /*4560*/  FSEL R46, R46, RZ, P6 ;  /* 0x000000ff2e2e7208 */ /* 0x000fe20003000000 */
[----:B------:R-:W0:Y:S01]  /*4570*/  MUFU.RCP R81, R81 ;  /* 0x0000005100517308 */ /* 0x000e220000001000 */
[----:B-1----:R-:W-:Y:S01]  /*4580*/  FMUL R32, R80, R87 ;  /* 0x0000005750207220 */ /* 0x002fe20000400000 */
[----:B0-----:R-:W-:Y:S01]  /*4590*/  FMUL R27, R81, R84 ;  /* 0x00000054511b7220 */ /* 0x001fe20000400000 */
[----:B--2---:R-:W-:Y:S02]  /*45a0*/  SEL R37, R37, RZ, !P0 ;  /* 0x000000ff25257207 */ /* 0x004fe40004000000 */
[----:B------:R-:W-:Y:S02]  /*45b0*/  SEL R10, R39, RZ, !P0 ;  /* 0x000000ff270a7207 */ /* 0x000fe40004000000 */
[----:B------:R-:W-:Y:S02]  /*45c0*/  SEL R11, R38, RZ, !P0 ;  /* 0x000000ff260b7207 */ /* 0x000fe40004000000 */
[----:B----4-:R-:W-:-:S02]  /*45d0*/  SEL R58, R58, RZ, !P0 ;  /* 0x000000ff3a3a7207 */ /* 0x010fc40004000000 */
[----:B------:R-:W-:Y:S02]  /*45e0*/  SEL R33, R33, RZ, !P0 ;  /* 0x000000ff21217207 */ /* 0x000fe40004000000 */
[----:B------:R-:W-:-:S03]  /*45f0*/  SEL R76, R57, RZ, !P0 ;  /* 0x000000ff394c7207 */ /* 0x000fc60004000000 */
[----:B------:R-:W-:Y:S01]  /*4600*/  FADD R10, R10, -R33 ;  /* 0x800000210a0a7221 */ /* 0x000fe20000000000 */
[----:B------:R-:W-:-:S03]  /*4610*/  SEL R42, R42, RZ, !P2 ;  /* 0x000000ff2a2a7207 */ /* 0x000fc60005000000 */
[----:B------:R-:W-:Y:S01]  /*4620*/  FMUL R33, R83, R10 ;  /* 0x0000000a53217220 */ /* 0x000fe20000400000 */
[----:B------:R-:W-:Y:S01]  /*4630*/  FADD R10, R37, -R58 ;  /* 0x8000003a250a7221 */ /* 0x000fe20000000000 */
[----:B------:R-:W-:Y:S01]  /*4640*/  FADD R11, R11, -R76 ;  /* 0x8000004c0b0b7221 */ /* 0x000fe20000000000 */
[----:B------:R-:W-:Y:S02]  /*4650*/  SEL R54, R54, RZ, !P2 ;  /* 0x000000ff36367207 */ /* 0x000fe40005000000 */
[----:B------:R-:W-:Y:S01]  /*4660*/  SEL R55, R55, RZ, !P2 ;  /* 0x000000ff37377207 */ /* 0x000fe20005000000 */
[----:B------:R-:W-:Y:S01]  /*4670*/  FMUL R15, R86, R11 ;  /* 0x0000000b560f7220 */ /* 0x000fe20000400000 */
[----:B------:R-:W-:Y:S02]  /*4680*/  SEL R37, R60, RZ, !P2 ;  /* 0x000000ff3c257207 */ /* 0x000fe40005000000 */
[----:B---3--:R-:W-:-:S03]  /*4690*/  SEL R61, R61, RZ, !P2 ;  /* 0x000000ff3d3d7207 */ /* 0x008fc60005000000 */
[----:B------:R-:W-:Y:S01]  /*46a0*/  FADD R11, R42, -R37 ;  /* 0x800000252a0b7221 */ /* 0x000fe20000000000 */
[----:B------:R-:W-:Y:S01]  /*46b0*/  FMUL R36, R89, R10 ;  /* 0x0000000a59247220 */ /* 0x000fe20000400000 */
[----:B------:R-:W-:Y:S01]  /*46c0*/  SEL R62, R62, RZ, !P2 ;  /* 0x000000ff3e3e7207 */ /* 0x000fe20005000000 */
[----:B------:R-:W-:Y:S01]  /*46d0*/  FADD R10, R54, -R61 ;  /* 0x8000003d360a7221 */ /* 0x000fe20000000000 */
[----:B------:R-:W-:Y:S02]  /*46e0*/  SEL R59, R59, RZ, !P0 ;  /* 0x000000ff3b3b7207 */ /* 0x000fe40004000000 */
[----:B------:R-:W-:Y:S01]  /*46f0*/  SEL R42, R64, RZ, !P0 ;  /* 0x000000ff402a7207 */ /* 0x000fe20004000000 */
[----:B------:R-:W-:Y:S01]  /*4700*/  FMUL R37, R88, R11 ;  /* 0x0000000b58257220 */ /* 0x000fe20000400000 */
[----:B------:R-:W-:Y:S01]  /*4710*/  FADD R11, R55, -R62 ;  /* 0x8000003e370b7221 */ /* 0x000fe20000000000 */
[----:B------:R-:W-:-:S03]  /*4720*/  FADD R14, R14, -R59 ;  /* 0x8000003b0e0e7221 */ /* 0x000fc60000000000 */
[----:B------:R-:W-:Y:S01]  /*4730*/  FMUL R39, R90, R11 ;  /* 0x0000000b5a277220 */ /* 0x000fe20000400000 */
[----:B------:R-:W-:Y:S01]  /*4740*/  SEL R11, R20, RZ, !P3 ;  /* 0x000000ff140b7207 */ /* 0x000fe20005800000 */
[----:B------:R-:W-:Y:S01]  /*4750*/  FMUL R14, R75, R14 ;  /* 0x0000000e4b0e7220 */ /* 0x000fe20000400000 */
[----:B------:R-:W-:Y:S02]  /*4760*/  SEL R69, R69, RZ, !P0 ;  /* 0x000000ff45457207 */ /* 0x000fe40004000000 */
[----:B------:R-:W-:Y:S02]  /*4770*/  SEL R54, R65, RZ, !P0 ;  /* 0x000000ff41367207 */ /* 0x000fe40004000000 */
[----:B------:R-:W-:Y:S01]  /*4780*/  SEL R57, R70, RZ, !P0 ;  /* 0x000000ff46397207 */ /* 0x000fe20004000000 */
[----:B------:R-:W-:-:S04]  /*4790*/  FFMA R42, R42, R33, R69 ;  /* 0x000000212a2a7223 */ /* 0x000fc80000000045 */
[----:B------:R-:W-:Y:S01]  /*47a0*/  FFMA R33, R54, R15, R57 ;  /* 0x0000000f36217223 */ /* 0x000fe20000000039 */
[----:B------:R-:W-:Y:S02]  /*47b0*/  SEL R72, R72, RZ, !P0 ;  /* 0x000000ff48487207 */ /* 0x000fe40004000000 */
[----:B------:R-:W-:Y:S02]  /*47c0*/  SEL R67, R67, RZ, !P0 ;  /* 0x000000ff43437207 */ /* 0x000fe40004000000 */
[----:B------:R-:W-:Y:S02]  /*47d0*/  SEL R15, R40, RZ, !P3 ;  /* 0x000000ff280f7207 */ /* 0x000fe40005800000 */
[----:B------:R-:W-:-:S03]  /*47e0*/  SEL R40, R41, RZ, !P3 ;  /* 0x000000ff29287207 */ /* 0x000fc60005800000 */
[----:B------:R-:W-:Y:S01]  /*47f0*/  FADD R15, R2, -R15 ;  /* 0x8000000f020f7221 */ /* 0x000fe20000000000 */
[----:B------:R-:W-:Y:S01]  /*4800*/  SEL R41, R48, RZ, !P3 ;  /* 0x000000ff30297207 */ /* 0x000fe20005800000 */
[----:B------:R-:W-:Y:S01]  /*4810*/  FADD R2, R11, -R40 ;  /* 0x800000280b027221 */ /* 0x000fe20000000000 */
[----:B------:R-:W-:Y:S01]  /*4820*/  FFMA R20, R67, R14, R72 ;  /* 0x0000000e43147223 */ /* 0x000fe20000000048 */
[----:B------:R-:W-:Y:S02]  /*4830*/  FMUL R15, R30, R15 ;  /* 0x0000000f1e0f7220 */ /* 0x000fe40000400000 */
[----:B------:R-:W-:Y:S01]  /*4840*/  FADD R11, R22, -R41 ;  /* 0x80000029160b7221 */ /* 0x000fe20000000000 */
[----:B------:R-:W-:Y:S01]  /*4850*/  SEL R14, R49, RZ, !P3 ;  /* 0x000000ff310e7207 */ /* 0x000fe20005800000 */
[----:B------:R-:W-:Y:S01]  /*4860*/  FMUL R31, R31, R2 ;  /* 0x000000021f1f7220 */ /* 0x000fe20000400000 */
[----:B------:R-:W-:-:S03]  /*4870*/  SEL R52, R52, RZ, !P3 ;  /* 0x000000ff34347207 */ /* 0x000fc60005800000 */
[----:B------:R-:W-:Y:S01]  /*4880*/  FADD R2, R3, -R14 ;  /* 0x8000000e03027221 */ /* 0x000fe20000000000 */
[----:B------:R-:W-:Y:S02]  /*4890*/  SEL R41, R12, RZ, !P3 ;  /* 0x000000ff0c297207 */ /* 0x000fe40005800000 */
[----:B------:R-:W-:-:S03]  /*48a0*/  SHF.R.U32.HI R3, RZ, 0x3, R47 ;  /* 0x00000003ff037819 */ /* 0x000fc6000001162f */
[----:B------:R-:W-:Y:S01]  /*48b0*/  FFMA R15, R52, R15, R41 ;  /* 0x0000000f340f7223 */ /* 0x000fe20000000029 */
[----:B------:R-:W-:-:S04]  /*48c0*/  LOP3.LUT R3, R3, 0x1, RZ, 0xc0, !PT ;  /* 0x0000000103037812 */ /* 0x000fc800078ec0ff */
[----:B------:R-:W-:Y:S02]  /*48d0*/  FSETP.GEU.AND P6, PT, R15, RZ, PT ;  /* 0x000000ff0f00720b */ /* 0x000fe40003fce000 */
[----:B------:R-:W-:Y:S02]  /*48e0*/  SEL R13, R13, RZ, !P3 ;  /* 0x000000ff0d0d7207 */ /* 0x000fe40005800000 */
[----:B------:R-:W-:Y:S02]  /*48f0*/  FSEL R12, R15, RZ, P6 ;  /* 0x000000ff0f0c7208 */ /* 0x000fe40003000000 */
[----:B------:R-:W-:Y:S02]  /*4900*/  ISETP.NE.U32.AND P6, PT, R3, 0x1, PT ;  /* 0x000000010300780c */ /* 0x000fe40003fc5070 */
[----:B------:R-:W-:Y:S02]  /*4910*/  SEL R34, R34, RZ, !P3 ;  /* 0x000000ff22227207 */ /* 0x000fe40005800000 */
[----:B------:R-:W-:-:S03]  /*4920*/  SHF.R.U32.HI R3, RZ, 0x2, R47 ;  /* 0x00000002ff037819 */ /* 0x000fc6000001162f */
[----:B------:R-:W-:Y:S01]  /*4930*/  FFMA R31, R34, R31, R13 ;  /* 0x0000001f221f7223 */ /* 0x000fe2000000000d */
[----:B------:R-:W-:Y:S01]  /*4940*/  FSEL R45, R45, RZ, P6 ;  /* 0x000000ff2d2d7208 */ /* 0x000fe20003000000 */
[----:B------:R-:W-:Y:S01]  /*4950*/  FMUL R11, R32, R11 ;  /* 0x0000000b200b7220 */ /* 0x000fe20000400000 */
[----:B------:R-:W-:Y:S02]  /*4960*/  SEL R14, R35, RZ, !P3 ;  /* 0x000000ff230e7207 */ /* 0x000fe40005800000 */
[----:B------:R-:W-:Y:S02]  /*4970*/  SEL R23, R23, RZ, !P3 ;  /* 0x000000ff17177207 */ /* 0x000fe40005800000 */
[----:B------:R-:W-:Y:S02]  /*4980*/  FSETP.GEU.AND P6, PT, R31, RZ, PT ;  /* 0x000000ff1f00720b */ /* 0x000fe40003fce000 */
[----:B------:R-:W-:Y:S01]  /*4990*/  LOP3.LUT R3, R3, 0x1, RZ, 0xc0, !PT ;  /* 0x0000000103037812 */ /* 0x000fe200078ec0ff */
[----:B------:R-:W-:Y:S01]  /*49a0*/  FFMA R11, R14, R11, R23 ;  /* 0x0000000b0e0b7223 */ /* 0x000fe20000000017 */
[----:B------:R-:W-:-:S02]  /*49b0*/  FSEL R13, R31, RZ, P6 ;  /* 0x000000ff1f0d7208 */ /* 0x000fc40003000000 */
[----:B------:R-:W-:Y:S02]  /*49c0*/  ISETP.NE.U32.AND P6, PT, R3, 0x1, PT ;  /* 0x000000010300780c */ /* 0x000fe40003fc5070 */
[----:B------:R-:W-:Y:S02]  /*49d0*/  SHF.R.U32.HI R3, RZ, 0x1, R47 ;  /* 0x00000001ff037819 */ /* 0x000fe4000001162f */
[----:B------:R-:W-:Y:S01]  /*49e0*/  FSEL R44, R44, RZ, P6 ;  /* 0x000000ff2c2c7208 */ /* 0x000fe20003000000 */
[----:B------:R-:W-:Y:S01]  /*49f0*/  FMUL R2, R27, R2 ;  /* 0x000000021b027220 */ /* 0x000fe20000400000 */
[----:B------:R-:W-:Y:S02]  /*4a00*/  SEL R53, R53, RZ, !P3 ;  /* 0x000000ff35357207 */ /* 0x000fe40005800000 */
[----:B------:R-:W-:Y:S02]  /*4a10*/  SEL R74, R74, RZ, !P3 ;  /* 0x000000ff4a4a7207 */ /* 0x000fe40005800000 */
[----:B------:R-:W-:-:S02]  /*4a20*/  FSETP.GEU.AND P6, PT, R11, RZ, PT ;  /* 0x000000ff0b00720b */ /* 0x000fc40003fce000 */
[----:B------:R-:W-:Y:S01]  /*4a30*/  LOP3.LUT R3, R3, 0x1, RZ, 0xc0, !PT ;  /* 0x0000000103037812 */ /* 0x000fe200078ec0ff */
[----:B------:R-:W-:Y:S01]  /*4a40*/  FFMA R2, R53, R2, R74 ;  /* 0x0000000235027223 */ /* 0x000fe2000000004a */
[----:B------:R-:W-:Y:S02]  /*4a50*/  SEL R63, R63, RZ, !P2 ;  /* 0x000000ff3f3f7207 */ /* 0x000fe40005000000 */
[----:B------:R-:W-:Y:S02]  /*4a60*/  SEL R56, R56, RZ, !P2 ;  /* 0x000000ff38387207 */ /* 0x000fe40005000000 */
[----:B------:R-:W-:Y:S02]  /*4a70*/  FSEL R14, R11, RZ, P6 ;  /* 0x000000ff0b0e7208 */ /* 0x000fe40003000000 */
[----:B------:R-:W-:Y:S01]  /*4a80*/  ISETP.NE.U32.AND P6, PT, R3, 0x1, PT ;  /* 0x000000010300780c */ /* 0x000fe20003fc5070 */
[----:B------:R-:W-:Y:S01]  /*4a90*/  FMUL R38, R77, R10 ;  /* 0x0000000a4d267220 */ /* 0x000fe20000400000 */
[----:B------:R-:W-:Y:S01]  /*4aa0*/  SEL R23, R24, RZ, !P2 ;  /* 0x000000ff18177207 */ /* 0x000fe20005000000 */
[----:B------:R-:W-:Y:S01]  /*4ab0*/  FADD R10, R56, -R63 ;  /* 0x8000003f380a7221 */ /* 0x000fe20000000000 */
[----:B------:R-:W-:-:S02]  /*4ac0*/  SEL R15, R26, RZ, !P2 ;  /* 0x000000ff1a0f7207 */ /* 0x000fc40005000000 */
[----:B------:R-:W-:Y:S02]  /*4ad0*/  SEL R24, R29, RZ, !P2 ;  /* 0x000000ff1d187207 */ /* 0x000fe40005000000 */
[----:B------:R-:W-:Y:S02]  /*4ae0*/  FSEL R19, R19, RZ, P6 ;  /* 0x000000ff13137208 */ /* 0x000fe40003000000 */
[----:B------:R-:W-:Y:S02]  /*4af0*/  SEL R55, R66, RZ, !P0 ;  /* 0x000000ff42377207 */ /* 0x000fe40004000000 */
[----:B------:R-:W-:Y:S02]  /*4b00*/  SEL R56, R71, RZ, !P0 ;  /* 0x000000ff47387207 */ /* 0x000fe40004000000 */
[----:B------:R-:W-:Y:S01]  /*4b10*/  FSETP.GEU.AND P6, PT, R2, RZ, PT ;  /* 0x000000ff0200720b */ /* 0x000fe20003fce000 */
[----:B------:R-:W-:Y:S01]  /*4b20*/  FFMA R38, R15, R38, R24 ;  /* 0x000000260f267223 */ /* 0x000fe20000000018 */
[----:B------:R-:W-:Y:S01]  /*4b30*/  SEL R68, R68, RZ, !P2 ;  /* 0x000000ff44447207 */ /* 0x000fe20005000000 */
[----:B------:R-:W-:Y:S01]  /*4b40*/  FFMA R36, R55, R36, R56 ;  /* 0x0000002437247223 */ /* 0x000fe20000000038 */
[----:B------:R-:W-:-:S02]  /*4b50*/  FSEL R15, R2, RZ, P6 ;  /* 0x000000ff020f7208 */ /* 0x000fc40003000000 */
[----:B------:R-:W-:Y:S02]  /*4b60*/  SEL R73, R73, RZ, !P2 ;  /* 0x000000ff49497207 */ /* 0x000fe40005000000 */
[----:B------:R-:W-:Y:S02]  /*4b70*/  FSETP.GEU.AND P6, PT, R42, RZ, PT ;  /* 0x000000ff2a00720b */ /* 0x000fe40003fce000 */
[----:B------:R-:W-:Y:S02]  /*4b80*/  @P3 FSEL R12, R45, RZ, P5 ;  /* 0x000000ff2d0c3208 */ /* 0x000fe40002800000 */
[----:B------:R-:W-:Y:S02]  /*4b90*/  @P3 FSEL R13, R44, RZ, P5 ;  /* 0x000000ff2c0d3208 */ /* 0x000fe40002800000 */
[----:B------:R-:W-:Y:S02]  /*4ba0*/  @P3 FSEL R14, R19, RZ, P5 ;  /* 0x000000ff130e3208 */ /* 0x000fe40002800000 */
[----:B------:R-:W-:Y:S01]  /*4bb0*/  @P3 FSEL R15, R46, RZ, P5 ;  /* 0x000000ff2e0f3208 */ /* 0x000fe20002800000 */
[----:B------:R-:W-:Y:S01]  /*4bc0*/  FFMA R37, R68, R37, R73 ;  /* 0x0000002544257223 */ /* 0x000fe20000000049 */
[----:B------:R-:W-:-:S02]  /*4bd0*/  FSETP.GEU.AND P5, PT, R33, RZ, PT ;  /* 0x000000ff2100720b */ /* 0x000fc40003fae000 */
[----:B------:R-:W-:Y:S02]  /*4be0*/  @!P0 FSEL R4, R42, RZ, P6 ;  /* 0x000000ff2a048208 */ /* 0x000fe40003000000 */
[----:B------:R-:W-:Y:S02]  /*4bf0*/  SEL R22, R25, RZ, !P2 ;  /* 0x000000ff19167207 */ /* 0x000fe40005000000 */
[----:B------:R-:W-:Y:S02]  /*4c00*/  SEL R21, R21, RZ, !P2 ;  /* 0x000000ff15157207 */ /* 0x000fe40005000000 */
[--C-:B------:R-:W-:Y:S02]  /*4c10*/  SHF.R.U32.HI R3, RZ, 0xf, R47.reuse ;  /* 0x0000000fff037819 */ /* 0x100fe4000001162f */
[----:B------:R-:W-:Y:S02]  /*4c20*/  SHF.R.U32.HI R2, RZ, 0xe, R47 ;  /* 0x0000000eff027819 */ /* 0x000fe4000001162f */
[----:B------:R-:W-:-:S02]  /*4c30*/  FSETP.GEU.AND P6, PT, R36, RZ, PT ;  /* 0x000000ff2400720b */ /* 0x000fc40003fce000 */
[----:B------:R-:W-:Y:S01]  /*4c40*/  @!P0 FSEL R5, R33, RZ, P5 ;  /* 0x000000ff21058208 */ /* 0x000fe20002800000 */
[----:B------:R-:W-:Y:S01]  /*4c50*/  FFMA R39, R22, R39, R21 ;  /* 0x0000002716277223 */ /* 0x000fe20000000015 */
[----:B------:R-:W-:Y:S02]  /*4c60*/  LOP3.LUT R3, R3, 0x1, RZ, 0xc0, !PT ;  /* 0x0000000103037812 */ /* 0x000fe400078ec0ff */
[----:B------:R-:W-:Y:S02]  /*4c70*/  FSETP.GEU.AND P5, PT, R20, RZ, PT ;  /* 0x000000ff1400720b */ /* 0x000fe40003fae000 */
[----:B------:R-:W-:Y:S02]  /*4c80*/  LOP3.LUT R2, R2, 0x1, RZ, 0xc0, !PT ;  /* 0x0000000102027812 */ /* 0x000fe400078ec0ff */
[----:B------:R-:W-:Y:S01]  /*4c90*/  @!P0 FSEL R6, R36, RZ, P6 ;  /* 0x000000ff24068208 */ /* 0x000fe20003000000 */
[----:B------:R-:W-:Y:S01]  /*4ca0*/  FMUL R10, R79, R10 ;  /* 0x0000000a4f0a7220 */ /* 0x000fe20000400000 */
[----:B------:R-:W-:-:S02]  /*4cb0*/  SEL R28, R28, RZ, !P2 ;  /* 0x000000ff1c1c7207 */ /* 0x000fc40005000000 */
[----:B------:R-:W-:Y:S02]  /*4cc0*/  FSETP.GEU.AND P6, PT, R37, RZ, PT ;  /* 0x000000ff2500720b */ /* 0x000fe40003fce000 */
[----:B------:R-:W-:Y:S02]  /*4cd0*/  @!P0 FSEL R7, R20, RZ, P5 ;  /* 0x000000ff14078208 */ /* 0x000fe40002800000 */
[----:B------:R-:W-:Y:S01]  /*4ce0*/  SHF.R.U32.HI R11, RZ, 0xd, R47 ;  /* 0x0000000dff0b7819 */ /* 0x000fe2000001162f */
[----:B------:R-:W-:Y:S01]  /*4cf0*/  FFMA R10, R23, R10, R28 ;  /* 0x0000000a170a7223 */ /* 0x000fe2000000001c */
[----:B------:R-:W-:Y:S02]  /*4d00*/  ISETP.NE.U32.AND P3, PT, R3, 0x1, PT ;  /* 0x000000010300780c */ /* 0x000fe40003f65070 */
[----:B------:R-:W-:Y:S02]  /*4d10*/  ISETP.NE.U32.AND P0, PT, R2, 0x1, PT ;  /* 0x000000010200780c */ /* 0x000fe40003f05070 */
[----:B------:R-:W-:Y:S01]  /*4d20*/  @!P2 FSEL R12, R37, RZ, P6 ;  /* 0x000000ff250ca208 */ /* 0x000fe20003000000 */
[----:B------:R-:W0:Y:S01]  /*4d30*/  LDC.64 R2, c[0x0][0x2b0] ;  /* 0x0000ac00ff027b82 */ /* 0x000e220000000a00 */
[----:B------:R-:W-:-:S02]  /*4d40*/  FSETP.GEU.AND P6, PT, R39, RZ, PT ;  /* 0x000000ff2700720b */ /* 0x000fc40003fce000 */
[C---:B------:R-:W-:Y:S02]  /*4d50*/  FSETP.GEU.AND P5, PT, R38.reuse, RZ, PT ;  /* 0x000000ff2600720b */ /* 0x040fe40003fae000 */
[----:B------:R-:W-:Y:S02]  /*4d60*/  LOP3.LUT R11, R11, 0x1, RZ, 0xc0, !PT ;  /* 0x000000010b0b7812 */ /* 0x000fe400078ec0ff */
[----:B------:R-:W-:Y:S02]  /*4d70*/  SHF.R.U32.HI R20, RZ, 0x8, R47 ;  /* 0x00000008ff147819 */ /* 0x000fe4000001162f */
[----:B------:R-:W-:Y:S02]  /*4d80*/  @!P2 FSEL R14, R39, RZ, P6 ;  /* 0x000000ff270ea208 */ /* 0x000fe40003000000 */
[----:B------:R-:W-:Y:S02]  /*4d90*/  @!P2 FSEL R13, R38, RZ, P5 ;  /* 0x000000ff260da208 */ /* 0x000fe40002800000 */
[----:B------:R-:W-:-:S02]  /*4da0*/  FSETP.GEU.AND P6, PT, R10, RZ, PT ;  /* 0x000000ff0a00720b */ /* 0x000fc40003fce000 */
[----:B------:R-:W-:Y:S02]  /*4db0*/  ISETP.NE.U32.AND P5, PT, R11, 0x1, PT ;  /* 0x000000010b00780c */ /* 0x000fe40003fa5070 */
[----:B------:R-:W-:Y:S02]  /*4dc0*/  LOP3.LUT R20, R20, 0x1, RZ, 0xc0, !PT ;  /* 0x0000000114147812 */ /* 0x000fe400078ec0ff */
[--C-:B------:R-:W-:Y:S02]  /*4dd0*/  SHF.R.U32.HI R19, RZ, 0x9, R47.reuse ;  /* 0x00000009ff137819 */ /* 0x100fe4000001162f */
[----:B------:R-:W-:Y:S02]  /*4de0*/  SHF.R.U32.HI R11, RZ, 0xa, R47 ;  /* 0x0000000aff0b7819 */ /* 0x000fe4000001162f */
[----:B------:R-:W-:Y:S02]  /*4df0*/  @!P2 FSEL R15, R10, RZ, P6 ;  /* 0x000000ff0a0fa208 */ /* 0x000fe40003000000 */
[----:B------:R-:W-:-:S02]  /*4e00*/  ISETP.NE.U32.AND P2, PT, R20, 0x1, PT ;  /* 0x000000011400780c */ /* 0x000fc40003f45070 */
[----:B------:R-:W-:Y:S02]  /*4e10*/  LOP3.LUT R19, R19, 0x1, RZ, 0xc0, !PT ;  /* 0x0000000113137812 */ /* 0x000fe400078ec0ff */
[--C-:B------:R-:W-:Y:S02]  /*4e20*/  SHF.R.U32.HI R10, RZ, 0xb, R47.reuse ;  /* 0x0000000bff0a7819 */ /* 0x100fe4000001162f */
[----:B------:R-:W-:Y:S02]  /*4e30*/  LOP3.LUT R11, R11, 0x1, RZ, 0xc0, !PT ;  /* 0x000000010b0b7812 */ /* 0x000fe400078ec0ff */
[----:B------:R-:W-:Y:S02]  /*4e40*/  SHF.R.U32.HI R47, RZ, 0xc, R47 ;  /* 0x0000000cff2f7819 */ /* 0x000fe4000001162f */
[----:B------:R-:W-:Y:S02]  /*4e50*/  @!P4 FSEL R4, R16, RZ, P2 ;  /* 0x000000ff1004c208 */ /* 0x000fe40001000000 */
[----:B------:R-:W-:-:S02]  /*4e60*/  ISETP.NE.U32.AND P6, PT, R19, 0x1, PT ;  /* 0x000000011300780c */ /* 0x000fc40003fc5070 */
[----:B------:R-:W-:Y:S02]  /*4e70*/  ISETP.NE.U32.AND P2, PT, R11, 0x1, PT ;  /* 0x000000010b00780c */ /* 0x000fe40003f45070 */
[----:B------:R-:W-:Y:S02]  /*4e80*/  LOP3.LUT R10, R10, 0x1, RZ, 0xc0, !PT ;  /* 0x000000010a0a7812 */ /* 0x000fe400078ec0ff */
[----:B------:R-:W-:Y:S02]  /*4e90*/  LOP3.LUT R47, R47, 0x1, RZ, 0xc0, !PT ;  /* 0x000000012f2f7812 */ /* 0x000fe400078ec0ff */
[----:B------:R-:W-:Y:S02]  /*4ea0*/  @!P4 FSEL R5, R8, RZ, P6 ;  /* 0x000000ff0805c208 */ /* 0x000fe40003000000 */
[----:B------:R-:W-:Y:S02]  /*4eb0*/  @!P4 FSEL R6, R9, RZ, P2 ;  /* 0x000000ff0906c208 */ /* 0x000fe40001000000 */
[----:B------:R-:W-:-:S02]  /*4ec0*/  ISETP.NE.U32.AND P6, PT, R10, 0x1, PT ;  /* 0x000000010a00780c */ /* 0x000fc40003fc5070 */
[----:B------:R-:W-:Y:S01]  /*4ed0*/  ISETP.NE.U32.AND P2, PT, R47, 0x1, PT ;  /* 0x000000012f00780c */ /* 0x000fe20003f45070 */
[----:B0-----:R-:W-:Y:S01]  /*4ee0*/  IMAD.WIDE R2, R0, 0x4, R2 ;  /* 0x0000000400027825 */ /* 0x001fe200078e0202 */
[----:B------:R-:W-:Y:S02]  /*4ef0*/  @!P1 FSEL R15, R43, RZ, P3 ;  /* 0x000000ff2b0f9208 */ /* 0x000fe40001800000 */
[----:B------:R-:W-:Y:S02]  /*4f00*/  @!P4 FSEL R7, R51, RZ, P6 ;  /* 0x000000ff3307c208 */ /* 0x000fe40003000000 */
[----:B------:R-:W-:Y:S02]  /*4f10*/  @!P1 FSEL R12, R50, RZ, P2 ;  /* 0x000000ff320c9208 */ /* 0x000fe40001000000 */
[----:B------:R-:W-:Y:S02]  /*4f20*/  @!P1 FSEL R13, R18, RZ, P5 ;  /* 0x000000ff120d9208 */ /* 0x000fe40002800000 */
[----:B------:R-:W-:Y:S01]  /*4f30*/  @!P1 FSEL R14, R17, RZ, P0 ;  /* 0x000000ff110e9208 */ /* 0x000fe20000000000 */
[----:B------:R-:W-:Y:S04]  /*4f40*/  STG.E.128 desc[UR4][R2.64], R4 ;  /* 0x0000000402007986 */ /* 0x000fe8000c101d04 */
[----:B------:R-:W-:Y:S01]  /*4f50*/  STG.E.128 desc[UR4][R2.64+0x800], R12 ;  /* 0x0008000c02007986 */ /* 0x000fe2000c101d04 */
[----:B------:R-:W-:Y:S05]  /*4f60*/  EXIT ;  /* 0x000000000000794d */ /* 0x000fea0003800000 */
.L_x_0:
[----:B------:R-:W-:-:S00]  /*4f70*/  BRA `(.L_x_0) ;  /* 0xfffffffc00fc7947 */ /* 0x000fc0000383ffff */
[----:B------:R-:W-:-:S00]  /*4f80*/  NOP ;  /* 0x0000000000007918 */ /* 0x000fc00000000000 */
[----:B------:R-:W-:-:S00]  /*4f90*/  NOP ;  /* 0x0000000000007918 */ /* 0x000fc00000000000 */
[----:B------:R-:W-:-:S00]  /*4fa0*/  NOP ;  /* 0x0000000000007918 */ /* 0x000fc00000000000 */
[----:B------:R-:W-:-:S00]  /*4fb0*/  NOP ;  /* 0x0000000000007918 */ /* 0x000fc00000000000 */
[----:B------:R-:W-:-:S00]  /*4fc0*/  NOP ;  /* 0x0000000000007918 */ /* 0x000fc00000000000 */
[----:B------:R-:W-:-:S00]  /*4fd0*/  NOP ;  /* 0x0000000000007918 */ /* 0x000fc00000000000 */
[----:B------:R-:W-:-:S00]  /*4fe0*/  NOP ;  /* 0x0000000000007918 */ /* 0x000fc00000000000 */
[----:B------:R-:W-:-:S00]  /*4ff0*/  NOP ;  /* 0x0000000000007918 */ /* 0x000fc00000000000 */
.L_x_1:


//--------------------- .nv.global.init           --------------------------
	.section	.nv.global.init,"aw",@progbits
.nv.global.init:
	.type		_$_str,@object
	.size		_$_str,(_$_str_$_2 - _$_str)
_$_str:
        /*0000*/ 	.byte	0x5f, 0x5f, 0x43, 0x55, 0x44, 0x41, 0x5f, 0x46, 0x54, 0x5a, 0x00
	.type		_$_str_$_2,@object
	.size		_$_str_$_2,(.L_1 - _$_str_$_2)
_$_str_$_2:
        /*000b*/ 	.byte	0x5f, 0x5f, 0x43, 0x55, 0x44, 0x41, 0x5f, 0x50, 0x52, 0x45, 0x43, 0x5f, 0x53, 0x51, 0x52, 0x54
        /*001b*/ 	.byte	0x00
.L_1:


//--------------------- .nv.constant0.triton_poi_fused_cat_8 --------------------------
	.section	.nv.constant0.triton_poi_fused_cat_8,"a",@progbits
	.sectionflags	@""
	.align	4
.nv.constant0.triton_poi_fused_cat_8:
	.zero		700
